	.target	sm_100a

	.elftype	@"ET_EXEC"


//--------------------- .note.nv.tkinfo           --------------------------
	.section	.note.nv.tkinfo,"",@"SHT_NOTE"
	.sectionflags	@"SHF_NOTE_NV_TKINFO"
	.tkinfo
        /*0018*/ 	.word	0x00000002
        /*0030*/ 	.string	""
        /*0030*/ 	.string	"ptxas"
        /*0030*/ 	.string	"Cuda compilation tools, release 13.0, V13.0.88"
        /*0030*/ 	.string	"Build cuda_13.0.r13.0/compiler.36424714_0"
        /*0030*/ 	.string	"-arch sm_100a -m 64 "



//--------------------- .note.nv.cuinfo           --------------------------
	.section	.note.nv.cuinfo,"",@"SHT_NOTE"
	.sectionflags	@"SHF_NOTE_NV_CUINFO"
        /*0018*/ 	.short	0x0002
        /*001a*/ 	.short	0x0064
        /*001c*/ 	.short	0x0082
	.zero		2


//--------------------- .nv.info                  --------------------------
	.section	.nv.info,"",@"SHT_CUDA_INFO"
	.align	4


	//----- nvinfo : EIATTR_REGCOUNT
	.align		4
        /*0000*/ 	.byte	0x04, 0x2f
        /*0002*/ 	.short	(.L_20 - .L_19)
	.align		4
.L_19:
        /*0004*/ 	.word	index@(_ZN7cutlass13device_kernelINS_4gemm6kernel13GemmUniversalIN4cute5tupleIJiiiiEEENS1_10collective13CollectiveMmaINS1_35MainloopSm100TmaUmmaWarpSpecializedILi2ELi2ELi4ENS5_IJNS4_1CILi1EEESB_SB_EEEEENS5_IJNSA_ILi64EEENSA_ILi256EEENSA_ILi32EEEEEENS_12float_e4m3_tENS5_IJlSB_lEEESI_SJ_NS4_8TiledMMAINS4_8MMA_AtomIJNS4_10MMA_TraitsINS4_19SM100_MMA_F8F6F4_SSEJSI_SI_fSE_SF_NS4_17integral_constantINS4_4UMMA5MajorELSQ_0EEESR_NSO_INSP_7ScaleInELSS_0EEEST_EEEEEENS4_6LayoutISC_NS5_IJNSA_ILi0EEESX_SX_EEEEENS5_IJNS4_10UnderscoreES10_S10_EEEEENS4_13SM90_TMA_LOADENS4_14ComposedLayoutINS4_7SwizzleILi1ELi4ELi3EEENS4_18smem_ptr_flag_bitsILi8EEENSW_INS5_IJNSA_ILi8EEESG_EEENS5_IJSG_SB_EEEEEEEvNS4_8identityES13_S1D_vS1E_EENS_8epilogue10collective18CollectiveEpilogueINS1G_23Sm100TmaWarpSpecializedILi4ELi2ELi32ELb0ELb0EEEJSH_NS5_IJNSW_ISE_SB_EES1L_EEESI_SJ_SI_SJ_NS1G_6fusion15FusionCallbacksIS1K_NS1N_17LinearCombinationISI_fSI_fLNS_15FloatRoundStyleE2EEESH_S1M_JEEENS4_5SM1004TMEM4LOAD26SM100_TMEM_LOAD_16dp32b32xES13_NS14_INS15_ILi2ELi4ELi3EEES18_NSW_INS5_IJS19_SE_EEENS5_IJSE_SB_EEEEEEENS4_39AutoVectorizingCopyWithAssumedAlignmentILi128EEENS4_14SM90_TMA_STOREES21_S23_S23_EEEvvEEEEvNT_6ParamsE)
        /*0008*/ 	.word	0x00000079


	//----- nvinfo : EIATTR_FRAME_SIZE
	.align		4
.L_20:
        /*000c*/ 	.byte	0x04, 0x11
        /*000e*/ 	.short	(.L_22 - .L_21)
	.align		4
.L_21:
        /*0010*/ 	.word	index@($__internal_2_$__cuda_sm10x_tcgen05_guardrail_trap_unallocated_columns_being_dealloced)
        /*0014*/ 	.word	0x00000000


	//----- nvinfo : EIATTR_FRAME_SIZE
	.align		4
.L_22:
        /*0018*/ 	.byte	0x04, 0x11
        /*001a*/ 	.short	(.L_24 - .L_23)
	.align		4
.L_23:
        /*001c*/ 	.word	index@($__internal_1_$__cuda_sm10x_tcgen05_guardrail_trap_phase_invalid_during_alloc)
        /*0020*/ 	.word	0x00000000


	//----- nvinfo : EIATTR_FRAME_SIZE
	.align		4
.L_24:
        /*0024*/ 	.byte	0x04, 0x11
        /*0026*/ 	.short	(.L_26 - .L_25)
	.align		4
.L_25:
        /*0028*/ 	.word	index@($__internal_0_$__cuda_sm10x_tcgen05_guardrail_trap_col_being_dealloced_not_returned_by_alloc)
        /*002c*/ 	.word	0x00000000


	//----- nvinfo : EIATTR_FRAME_SIZE
	.align		4
.L_26:
        /*0030*/ 	.byte	0x04, 0x11
        /*0032*/ 	.short	(.L_28 - .L_27)
	.align		4
.L_27:
        /*0034*/ 	.word	index@(_ZN7cutlass13device_kernelINS_4gemm6kernel13GemmUniversalIN4cute5tupleIJiiiiEEENS1_10collective13CollectiveMmaINS1_35MainloopSm100TmaUmmaWarpSpecializedILi2ELi2ELi4ENS5_IJNS4_1CILi1EEESB_SB_EEEEENS5_IJNSA_ILi64EEENSA_ILi256EEENSA_ILi32EEEEEENS_12float_e4m3_tENS5_IJlSB_lEEESI_SJ_NS4_8TiledMMAINS4_8MMA_AtomIJNS4_10MMA_TraitsINS4_19SM100_MMA_F8F6F4_SSEJSI_SI_fSE_SF_NS4_17integral_constantINS4_4UMMA5MajorELSQ_0EEESR_NSO_INSP_7ScaleInELSS_0EEEST_EEEEEENS4_6LayoutISC_NS5_IJNSA_ILi0EEESX_SX_EEEEENS5_IJNS4_10UnderscoreES10_S10_EEEEENS4_13SM90_TMA_LOADENS4_14ComposedLayoutINS4_7SwizzleILi1ELi4ELi3EEENS4_18smem_ptr_flag_bitsILi8EEENSW_INS5_IJNSA_ILi8EEESG_EEENS5_IJSG_SB_EEEEEEEvNS4_8identityES13_S1D_vS1E_EENS_8epilogue10collective18CollectiveEpilogueINS1G_23Sm100TmaWarpSpecializedILi4ELi2ELi32ELb0ELb0EEEJSH_NS5_IJNSW_ISE_SB_EES1L_EEESI_SJ_SI_SJ_NS1G_6fusion15FusionCallbacksIS1K_NS1N_17LinearCombinationISI_fSI_fLNS_15FloatRoundStyleE2EEESH_S1M_JEEENS4_5SM1004TMEM4LOAD26SM100_TMEM_LOAD_16dp32b32xES13_NS14_INS15_ILi2ELi4ELi3EEES18_NSW_INS5_IJS19_SE_EEENS5_IJSE_SB_EEEEEEENS4_39AutoVectorizingCopyWithAssumedAlignmentILi128EEENS4_14SM90_TMA_STOREES21_S23_S23_EEEvvEEEEvNT_6ParamsE)
        /*0038*/ 	.word	0x00000000


	//----- nvinfo : EIATTR_MIN_STACK_SIZE
	.align		4
.L_28:
        /*003c*/ 	.byte	0x04, 0x12
        /*003e*/ 	.short	(.L_30 - .L_29)
	.align		4
.L_29:
        /*0040*/ 	.word	index@(_ZN7cutlass13device_kernelINS_4gemm6kernel13GemmUniversalIN4cute5tupleIJiiiiEEENS1_10collective13CollectiveMmaINS1_35MainloopSm100TmaUmmaWarpSpecializedILi2ELi2ELi4ENS5_IJNS4_1CILi1EEESB_SB_EEEEENS5_IJNSA_ILi64EEENSA_ILi256EEENSA_ILi32EEEEEENS_12float_e4m3_tENS5_IJlSB_lEEESI_SJ_NS4_8TiledMMAINS4_8MMA_AtomIJNS4_10MMA_TraitsINS4_19SM100_MMA_F8F6F4_SSEJSI_SI_fSE_SF_NS4_17integral_constantINS4_4UMMA5MajorELSQ_0EEESR_NSO_INSP_7ScaleInELSS_0EEEST_EEEEEENS4_6LayoutISC_NS5_IJNSA_ILi0EEESX_SX_EEEEENS5_IJNS4_10UnderscoreES10_S10_EEEEENS4_13SM90_TMA_LOADENS4_14ComposedLayoutINS4_7SwizzleILi1ELi4ELi3EEENS4_18smem_ptr_flag_bitsILi8EEENSW_INS5_IJNSA_ILi8EEESG_EEENS5_IJSG_SB_EEEEEEEvNS4_8identityES13_S1D_vS1E_EENS_8epilogue10collective18CollectiveEpilogueINS1G_23Sm100TmaWarpSpecializedILi4ELi2ELi32ELb0ELb0EEEJSH_NS5_IJNSW_ISE_SB_EES1L_EEESI_SJ_SI_SJ_NS1G_6fusion15FusionCallbacksIS1K_NS1N_17LinearCombinationISI_fSI_fLNS_15FloatRoundStyleE2EEESH_S1M_JEEENS4_5SM1004TMEM4LOAD26SM100_TMEM_LOAD_16dp32b32xES13_NS14_INS15_ILi2ELi4ELi3EEES18_NSW_INS5_IJS19_SE_EEENS5_IJSE_SB_EEEEEEENS4_39AutoVectorizingCopyWithAssumedAlignmentILi128EEENS4_14SM90_TMA_STOREES21_S23_S23_EEEvvEEEEvNT_6ParamsE)
        /*0044*/ 	.word	0x00000000
.L_30:


//--------------------- .nv.compat                --------------------------
	.section	.nv.compat,"",@"SHT_CUDA_COMPAT_INFO"
	.align	4
        /*0000*/ 	.byte	0x02, 0x09, 0x01, 0x00, 0x02, 0x02, 0x02, 0x00, 0x02, 0x05, 0x05, 0x00, 0x03, 0x07, 0x01, 0x01
        /*0010*/ 	.byte	0x02, 0x03, 0x01, 0x00, 0x02, 0x06, 0x01, 0x00, 0x04, 0x0b, 0x08, 0x00, 0x09, 0x00, 0x00, 0x00
        /*0020*/ 	.byte	0x00, 0x00, 0x00, 0x00


//--------------------- .nv.info._ZN7cutlass13device_kernelINS_4gemm6kernel13GemmUniversalIN4cute5tupleIJiiiiEEENS1_10collective13CollectiveMmaINS1_35MainloopSm100TmaUmmaWarpSpecializedILi2ELi2ELi4ENS5_IJNS4_1CILi1EEESB_SB_EEEEENS5_IJNSA_ILi64EEENSA_ILi256EEENSA_ILi32EEEEEENS_12float_e4m3_tENS5_IJlSB_lEEESI_SJ_NS4_8TiledMMAINS4_8MMA_AtomIJNS4_10MMA_TraitsINS4_19SM100_MMA_F8F6F4_SSEJSI_SI_fSE_SF_NS4_17integral_constantINS4_4UMMA5MajorELSQ_0EEESR_NSO_INSP_7ScaleInELSS_0EEEST_EEEEEENS4_6LayoutISC_NS5_IJNSA_ILi0EEESX_SX_EEEEENS5_IJNS4_10UnderscoreES10_S10_EEEEENS4_13SM90_TMA_LOADENS4_14ComposedLayoutINS4_7SwizzleILi1ELi4ELi3EEENS4_18smem_ptr_flag_bitsILi8EEENSW_INS5_IJNSA_ILi8EEESG_EEENS5_IJSG_SB_EEEEEEEvNS4_8identityES13_S1D_vS1E_EENS_8epilogue10collective18CollectiveEpilogueINS1G_23Sm100TmaWarpSpecializedILi4ELi2ELi32ELb0ELb0EEEJSH_NS5_IJNSW_ISE_SB_EES1L_EEESI_SJ_SI_SJ_NS1G_6fusion15FusionCallbacksIS1K_NS1N_17LinearCombinationISI_fSI_fLNS_15FloatRoundStyleE2EEESH_S1M_JEEENS4_5SM1004TMEM4LOAD26SM100_TMEM_LOAD_16dp32b32xES13_NS14_INS15_ILi2ELi4ELi3EEES18_NSW_INS5_IJS19_SE_EEENS5_IJSE_SB_EEEEEEENS4_39AutoVectorizingCopyWithAssumedAlignmentILi128EEENS4_14SM90_TMA_STOREES21_S23_S23_EEEvvEEEEvNT_6ParamsE --------------------------
	.section	.nv.info._ZN7cutlass13device_kernelINS_4gemm6kernel13GemmUniversalIN4cute5tupleIJiiiiEEENS1_10collective13CollectiveMmaINS1_35MainloopSm100TmaUmmaWarpSpecializedILi2ELi2ELi4ENS5_IJNS4_1CILi1EEESB_SB_EEEEENS5_IJNSA_ILi64EEENSA_ILi256EEENSA_ILi32EEEEEENS_12float_e4m3_tENS5_IJlSB_lEEESI_SJ_NS4_8TiledMMAINS4_8MMA_AtomIJNS4_10MMA_TraitsINS4_19SM100_MMA_F8F6F4_SSEJSI_SI_fSE_SF_NS4_17integral_constantINS4_4UMMA5MajorELSQ_0EEESR_NSO_INSP_7ScaleInELSS_0EEEST_EEEEEENS4_6LayoutISC_NS5_IJNSA_ILi0EEESX_SX_EEEEENS5_IJNS4_10UnderscoreES10_S10_EEEEENS4_13SM90_TMA_LOADENS4_14ComposedLayoutINS4_7SwizzleILi1ELi4ELi3EEENS4_18smem_ptr_flag_bitsILi8EEENSW_INS5_IJNSA_ILi8EEESG_EEENS5_IJSG_SB_EEEEEEEvNS4_8identityES13_S1D_vS1E_EENS_8epilogue10collective18CollectiveEpilogueINS1G_23Sm100TmaWarpSpecializedILi4ELi2ELi32ELb0ELb0EEEJSH_NS5_IJNSW_ISE_SB_EES1L_EEESI_SJ_SI_SJ_NS1G_6fusion15FusionCallbacksIS1K_NS1N_17LinearCombinationISI_fSI_fLNS_15FloatRoundStyleE2EEESH_S1M_JEEENS4_5SM1004TMEM4LOAD26SM100_TMEM_LOAD_16dp32b32xES13_NS14_INS15_ILi2ELi4ELi3EEES18_NSW_INS5_IJS19_SE_EEENS5_IJSE_SB_EEEEEEENS4_39AutoVectorizingCopyWithAssumedAlignmentILi128EEENS4_14SM90_TMA_STOREES21_S23_S23_EEEvvEEEEvNT_6ParamsE,"",@"SHT_CUDA_INFO"
	.sectionflags	@""
	.align	4


	//----- nvinfo : EIATTR_CUDA_API_VERSION
	.align		4
        /*0000*/ 	.byte	0x04, 0x37
        /*0002*/ 	.short	(.L_32 - .L_31)
.L_31:
        /*0004*/ 	.word	0x00000082


	//----- nvinfo : EIATTR_KPARAM_INFO
	.align		4
.L_32:
        /*0008*/ 	.byte	0x04, 0x17
        /*000a*/ 	.short	(.L_34 - .L_33)
.L_33:
        /*000c*/ 	.word	0x00000000
        /*0010*/ 	.short	0x0000
        /*0012*/ 	.short	0x0000
        /*0014*/ 	.byte	0x00, 0xf0, 0x01, 0x20


	//----- nvinfo : EIATTR_AT_ENTRY_FRAGMENTS
	.align		4
.L_34:
        /*0018*/ 	.byte	0x04, 0x4f
        /*001a*/ 	.short	(.L_36 - .L_35)


	//   ....[0]....
.L_35:
        /*001c*/ 	.word	0x00000006


	//----- nvinfo : EIATTR_RESERVED_SMEM_USED
	.align		4
.L_36:
        /*0020*/ 	.byte	0x01, 0x41
	.zero		2


	//----- nvinfo : EIATTR_SPARSE_MMA_MASK
	.align		4
        /*0024*/ 	.byte	0x03, 0x50
        /*0026*/ 	.short	0x0000


	//----- nvinfo : EIATTR_TCGEN05_1CTA_USED
	.align		4
        /*0028*/ 	.byte	0x01, 0x51
	.zero		2


	//----- nvinfo : EIATTR_MAXREG_COUNT
	.align		4
        /*002c*/ 	.byte	0x03, 0x1b
        /*002e*/ 	.short	0x00ff


	//----- nvinfo : EIATTR_NUM_BARRIERS
	.align		4
        /*0030*/ 	.byte	0x02, 0x4c
        /*0032*/ 	.byte	0x07
	.zero		1


	//----- nvinfo : EIATTR_EXTERNS
	.align		4
        /*0034*/ 	.byte	0x04, 0x0f
        /*0036*/ 	.short	(.L_38 - .L_37)


	//   ....[0]....
	.align		4
.L_37:
        /*0038*/ 	.word	index@(__assertfail)


	//----- nvinfo : EIATTR_MERCURY_ISA_VERSION
	.align		4
.L_38:
        /*003c*/ 	.byte	0x03, 0x5f
        /*003e*/ 	.short	0x0101


	//----- nvinfo : EIATTR_INT_WARP_WIDE_INSTR_OFFSETS
	.align		4
        /*0040*/ 	.byte	0x04, 0x31
        /*0042*/ 	.short	(.L_40 - .L_39)


	//   ....[0]....
.L_39:
        /*0044*/ 	.word	0x00001da0


	//   ....[1]....
        /*0048*/ 	.word	0x000035d0


	//   ....[2]....
        /*004c*/ 	.word	0x00003600


	//   ....[3]....
        /*0050*/ 	.word	0x00003650


	//   ....[4]....
        /*0054*/ 	.word	0x00003f70


	//   ....[5]....
        /*0058*/ 	.word	0x00003fd0


	//   ....[6]....
        /*005c*/ 	.word	0x000040b0


	//   ....[7]....
        /*0060*/ 	.word	0x00004120


	//   ....[8]....
        /*0064*/ 	.word	0x00004230


	//   ....[9]....
        /*0068*/ 	.word	0x000042c0


	//   ....[10]....
        /*006c*/ 	.word	0x00004490


	//   ....[11]....
        /*0070*/ 	.word	0x000045f0


	//----- nvinfo : EIATTR_COOP_GROUP_MASK_REGIDS
	.align		4
.L_40:
        /*0074*/ 	.byte	0x04, 0x29
        /*0076*/ 	.short	(.L_42 - .L_41)


	//   ....[0]....
.L_41:
        /*0078*/ 	.word	0xffffffff


	//   ....[1]....
        /*007c*/ 	.word	0xffffffff


	//   ....[2]....
        /*0080*/ 	.word	0xffffffff


	//   ....[3]....
        /*0084*/ 	.word	0xffffffff


	//   ....[4]....
        /*0088*/ 	.word	0xffffffff


	//   ....[5]....
        /*008c*/ 	.word	0xffffffff


	//   ....[6]....
        /*0090*/ 	.word	0xffffffff


	//   ....[7]....
        /*0094*/ 	.word	0xffffffff


	//   ....[8]....
        /*0098*/ 	.word	0xffffffff


	//   ....[9]....
        /*009c*/ 	.word	0xffffffff


	//   ....[10]....
        /*00a0*/ 	.word	0xffffffff


	//   ....[11]....
        /*00a4*/ 	.word	0xffffffff


	//   ....[12]....
        /*00a8*/ 	.word	0xffffffff


	//----- nvinfo : EIATTR_COOP_GROUP_INSTR_OFFSETS
	.align		4
.L_42:
        /*00ac*/ 	.byte	0x04, 0x28
        /*00ae*/ 	.short	(.L_44 - .L_43)


	//   ....[0]....
.L_43:
        /*00b0*/ 	.word	0x00000090


	//   ....[1]....
        /*00b4*/ 	.word	0x000004d0


	//   ....[2]....
        /*00b8*/ 	.word	0x00000600


	//   ....[3]....
        /*00bc*/ 	.word	0x000007a0


	//   ....[4]....
        /*00c0*/ 	.word	0x000008a0


	//   ....[5]....
        /*00c4*/ 	.word	0x00000a10


	//   ....[6]....
        /*00c8*/ 	.word	0x00000bb0


	//   ....[7]....
        /*00cc*/ 	.word	0x00001c80


	//   ....[8]....
        /*00d0*/ 	.word	0x00002940


	//   ....[9]....
        /*00d4*/ 	.word	0x00002b50


	//   ....[10]....
        /*00d8*/ 	.word	0x00002b80


	//   ....[11]....
        /*00dc*/ 	.word	0x000034c0


	//   ....[12]....
        /*00e0*/ 	.word	0x000036f0


	//----- nvinfo : EIATTR_VRC_CTA_INIT_COUNT
	.align		4
.L_44:
        /*00e4*/ 	.byte	0x02, 0x4a
        /*00e6*/ 	.byte	0x80
	.zero		1


	//----- nvinfo : EIATTR_SYSCALL_OFFSETS
	.align		4
        /*00e8*/ 	.byte	0x04, 0x46
        /*00ea*/ 	.short	(.L_46 - .L_45)


	//   ....[0]....
.L_45:
        /*00ec*/ 	.word	0x00005070


	//   ....[1]....
        /*00f0*/ 	.word	0x000051b0


	//   ....[2]....
        /*00f4*/ 	.word	0x000059b0


	//   ....[3]....
        /*00f8*/ 	.word	0x00006750


	//   ....[4]....
        /*00fc*/ 	.word	0x000074b0


	//   ....[5]....
        /*0100*/ 	.word	0x00008240


	//----- nvinfo : EIATTR_MBARRIER_INSTR_OFFSETS
	.align		4
.L_46:
        /*0104*/ 	.byte	0x04, 0x39
        /*0106*/ 	.short	(.L_48 - .L_47)


	//   ....[0]....
.L_47:
        /*0108*/ 	.word	0x000005b0
        /*010c*/ 	.word	0x000000ff
        /*0110*/ 	.word	0x00000000
        /*0114*/ 	.short	0x0100
        /*0116*/ 	.byte	0x05
	.zero		1


	//   ....[1]....
        /*0118*/ 	.word	0x000005c0
        /*011c*/ 	.word	0x000000ff
        /*0120*/ 	.word	0x00000010
        /*0124*/ 	.short	0x0100
        /*0126*/ 	.byte	0x05
	.zero		1


	//   ....[2]....
        /*0128*/ 	.word	0x000005d0
        /*012c*/ 	.word	0x000000ff
        /*0130*/ 	.word	0x00000008
        /*0134*/ 	.short	0x0100
        /*0136*/ 	.byte	0x05
	.zero		1


	//   ....[3]....
        /*0138*/ 	.word	0x000005e0
        /*013c*/ 	.word	0x000000ff
        /*0140*/ 	.word	0x00000018
        /*0144*/ 	.short	0x0100
        /*0146*/ 	.byte	0x05
	.zero		1


	//   ....[4]....
        /*0148*/ 	.word	0x00000710
        /*014c*/ 	.word	0x000000ff
        /*0150*/ 	.word	0x00000020
        /*0154*/ 	.short	0x0100
        /*0156*/ 	.byte	0x07
	.zero		1


	//   ....[5]....
        /*0158*/ 	.word	0x00000720
        /*015c*/ 	.word	0x000000ff
        /*0160*/ 	.word	0x00000040
        /*0164*/ 	.short	0x0100
        /*0166*/ 	.byte	0x07
	.zero		1


	//   ....[6]....
        /*0168*/ 	.word	0x00000730
        /*016c*/ 	.word	0x000000ff
        /*0170*/ 	.word	0x00000028
        /*0174*/ 	.short	0x0100
        /*0176*/ 	.byte	0x07
	.zero		1


	//   ....[7]....
        /*0178*/ 	.word	0x00000740
        /*017c*/ 	.word	0x000000ff
        /*0180*/ 	.word	0x00000048
        /*0184*/ 	.short	0x0100
        /*0186*/ 	.byte	0x07
	.zero		1


	//   ....[8]....
        /*0188*/ 	.word	0x00000750
        /*018c*/ 	.word	0x000000ff
        /*0190*/ 	.word	0x00000030
        /*0194*/ 	.short	0x0100
        /*0196*/ 	.byte	0x07
	.zero		1


	//   ....[9]....
        /*0198*/ 	.word	0x00000760
        /*019c*/ 	.word	0x000000ff
        /*01a0*/ 	.word	0x00000050
        /*01a4*/ 	.short	0x0100
        /*01a6*/ 	.byte	0x07
	.zero		1


	//   ....[10]....
        /*01a8*/ 	.word	0x00000770
        /*01ac*/ 	.word	0x000000ff
        /*01b0*/ 	.word	0x00000038
        /*01b4*/ 	.short	0x0100
        /*01b6*/ 	.byte	0x07
	.zero		1


	//   ....[11]....
        /*01b8*/ 	.word	0x00000780
        /*01bc*/ 	.word	0x000000ff
        /*01c0*/ 	.word	0x00000058
        /*01c4*/ 	.short	0x0100
        /*01c6*/ 	.byte	0x07
	.zero		1


	//   ....[12]....
        /*01c8*/ 	.word	0x00000870
        /*01cc*/ 	.word	0x000000ff
        /*01d0*/ 	.word	0x00000060
        /*01d4*/ 	.short	0x0100
        /*01d6*/ 	.byte	0x05
	.zero		1


	//   ....[13]....
        /*01d8*/ 	.word	0x00000880
        /*01dc*/ 	.word	0x000000ff
        /*01e0*/ 	.word	0x00000068
        /*01e4*/ 	.short	0x0100
        /*01e6*/ 	.byte	0x05
	.zero		1


	//   ....[14]....
        /*01e8*/ 	.word	0x000009c0
        /*01ec*/ 	.word	0x000000ff
        /*01f0*/ 	.word	0x00000070
        /*01f4*/ 	.short	0x0100
        /*01f6*/ 	.byte	0x05
	.zero		1


	//   ....[15]....
        /*01f8*/ 	.word	0x000009d0
        /*01fc*/ 	.word	0x000000ff
        /*0200*/ 	.word	0x00000080
        /*0204*/ 	.short	0x0100
        /*0206*/ 	.byte	0x05
	.zero		1


	//   ....[16]....
        /*0208*/ 	.word	0x000009e0
        /*020c*/ 	.word	0x000000ff
        /*0210*/ 	.word	0x00000078
        /*0214*/ 	.short	0x0100
        /*0216*/ 	.byte	0x05
	.zero		1


	//   ....[17]....
        /*0218*/ 	.word	0x000009f0
        /*021c*/ 	.word	0x000000ff
        /*0220*/ 	.word	0x00000088
        /*0224*/ 	.short	0x0100
        /*0226*/ 	.byte	0x05
	.zero		1


	//   ....[18]....
        /*0228*/ 	.word	0x00000b20
        /*022c*/ 	.word	0x000000ff
        /*0230*/ 	.word	0x00000090
        /*0234*/ 	.short	0x0100
        /*0236*/ 	.byte	0x07
	.zero		1


	//   ....[19]....
        /*0238*/ 	.word	0x00000b30
        /*023c*/ 	.word	0x000000ff
        /*0240*/ 	.word	0x000000b0
        /*0244*/ 	.short	0x0100
        /*0246*/ 	.byte	0x07
	.zero		1


	//   ....[20]....
        /*0248*/ 	.word	0x00000b40
        /*024c*/ 	.word	0x000000ff
        /*0250*/ 	.word	0x00000098
        /*0254*/ 	.short	0x0100
        /*0256*/ 	.byte	0x07
	.zero		1


	//   ....[21]....
        /*0258*/ 	.word	0x00000b50
        /*025c*/ 	.word	0x000000ff
        /*0260*/ 	.word	0x000000b8
        /*0264*/ 	.short	0x0100
        /*0266*/ 	.byte	0x07
	.zero		1


	//   ....[22]....
        /*0268*/ 	.word	0x00000b60
        /*026c*/ 	.word	0x000000ff
        /*0270*/ 	.word	0x000000a0
        /*0274*/ 	.short	0x0100
        /*0276*/ 	.byte	0x07
	.zero		1


	//   ....[23]....
        /*0278*/ 	.word	0x00000b70
        /*027c*/ 	.word	0x000000ff
        /*0280*/ 	.word	0x000000c0
        /*0284*/ 	.short	0x0100
        /*0286*/ 	.byte	0x07
	.zero		1


	//   ....[24]....
        /*0288*/ 	.word	0x00000b80
        /*028c*/ 	.word	0x000000ff
        /*0290*/ 	.word	0x000000a8
        /*0294*/ 	.short	0x0100
        /*0296*/ 	.byte	0x07
	.zero		1


	//   ....[25]....
        /*0298*/ 	.word	0x00000b90
        /*029c*/ 	.word	0x000000ff
        /*02a0*/ 	.word	0x000000c8
        /*02a4*/ 	.short	0x0100
        /*02a6*/ 	.byte	0x07
	.zero		1


	//   ....[26]....
        /*02a8*/ 	.word	0x00000c80
        /*02ac*/ 	.word	0x000000ff
        /*02b0*/ 	.word	0x000000d0
        /*02b4*/ 	.short	0x0100
        /*02b6*/ 	.byte	0x05
	.zero		1


	//   ....[27]....
        /*02b8*/ 	.word	0x00000c90
        /*02bc*/ 	.word	0x000000ff
        /*02c0*/ 	.word	0x000000e0
        /*02c4*/ 	.short	0x0100
        /*02c6*/ 	.byte	0x05
	.zero		1


	//   ....[28]....
        /*02c8*/ 	.word	0x00000ca0
        /*02cc*/ 	.word	0x000000ff
        /*02d0*/ 	.word	0x000000d8
        /*02d4*/ 	.short	0x0100
        /*02d6*/ 	.byte	0x05
	.zero		1


	//   ....[29]....
        /*02d8*/ 	.word	0x00000cb0
        /*02dc*/ 	.word	0x000000ff
        /*02e0*/ 	.word	0x000000e8
        /*02e4*/ 	.short	0x0100
        /*02e6*/ 	.byte	0x05
	.zero		1


	//   ....[30]....
        /*02e8*/ 	.word	0x00001580
        /*02ec*/ 	.word	0x00000002
        /*02f0*/ 	.word	0x000000e0
        /*02f4*/ 	.short	0x010a
        /*02f6*/ 	.byte	0xff
	.zero		1


	//   ....[31]....
        /*02f8*/ 	.word	0x000015b0
        /*02fc*/ 	.word	0x00000002
        /*0300*/ 	.word	0x000000d0
        /*0304*/ 	.short	0x0101
        /*0306*/ 	.byte	0xff
	.zero		1


	//   ....[32]....
        /*0308*/ 	.word	0x00001680
        /*030c*/ 	.word	0x000000ff
        /*0310*/ 	.word	0x00000010
        /*0314*/ 	.short	0x010a
        /*0316*/ 	.byte	0x08
	.zero		1


	//   ....[33]....
        /*0318*/ 	.word	0x00001720
        /*031c*/ 	.word	0x000000ff
        /*0320*/ 	.word	0x00000010
        /*0324*/ 	.short	0x010a
        /*0326*/ 	.byte	0x21
	.zero		1


	//   ....[34]....
        /*0328*/ 	.word	0x00001870
        /*032c*/ 	.word	0x000000ff
        /*0330*/ 	.word	0x00000010
        /*0334*/ 	.short	0x010a
        /*0336*/ 	.byte	0x08
	.zero		1


	//   ....[35]....
        /*0338*/ 	.word	0x00001980
        /*033c*/ 	.word	0x000000ff
        /*0340*/ 	.word	0x00000068
        /*0344*/ 	.short	0x0101
        /*0346*/ 	.byte	0x04
	.zero		1


	//   ....[36]....
        /*0348*/ 	.word	0x000019a0
        /*034c*/ 	.word	0x000000ff
        /*0350*/ 	.word	0x00000010
        /*0354*/ 	.short	0x010a
        /*0356*/ 	.byte	0x08
	.zero		1


	//   ....[37]....
        /*0358*/ 	.word	0x00001a20
        /*035c*/ 	.word	0x000000ff
        /*0360*/ 	.word	0x00000010
        /*0364*/ 	.short	0x010a
        /*0366*/ 	.byte	0x11
	.zero		1


	//   ....[38]....
        /*0368*/ 	.word	0x00001b70
        /*036c*/ 	.word	0x000000ff
        /*0370*/ 	.word	0x00000010
        /*0374*/ 	.short	0x010a
        /*0376*/ 	.byte	0x08
	.zero		1


	//   ....[39]....
        /*0378*/ 	.word	0x00001cb0
        /*037c*/ 	.word	0x00000002
        /*0380*/ 	.word	0x00000070
        /*0384*/ 	.short	0x010a
        /*0386*/ 	.byte	0xff
	.zero		1


	//   ....[40]....
        /*0388*/ 	.word	0x00001d70
        /*038c*/ 	.word	0x00000002
        /*0390*/ 	.word	0x00000000
        /*0394*/ 	.short	0x0101
        /*0396*/ 	.byte	0xff
	.zero		1


	//   ....[41]....
        /*0398*/ 	.word	0x000022d0
        /*039c*/ 	.word	0x000000ff
        /*03a0*/ 	.word	0x00000000
        /*03a4*/ 	.short	0x010a
        /*03a6*/ 	.byte	0x04
	.zero		1


	//   ....[42]....
        /*03a8*/ 	.word	0x00002370
        /*03ac*/ 	.word	0x00000000
        /*03b0*/ 	.word	0x00000000
        /*03b4*/ 	.short	0x010a
        /*03b6*/ 	.byte	0xff
	.zero		1


	//   ....[43]....
        /*03b8*/ 	.word	0x00002490
        /*03bc*/ 	.word	0x00000000
        /*03c0*/ 	.word	0x000000d0
        /*03c4*/ 	.short	0x010a
        /*03c6*/ 	.byte	0xff
	.zero		1


	//   ....[44]....
        /*03c8*/ 	.word	0x00002500
        /*03cc*/ 	.word	0x00000000
        /*03d0*/ 	.word	0x00000000
        /*03d4*/ 	.short	0x0101
        /*03d6*/ 	.byte	0xff
	.zero		1


	//   ....[45]....
        /*03d8*/ 	.word	0x00002520
        /*03dc*/ 	.word	0x000000ff
        /*03e0*/ 	.word	0x00000080
        /*03e4*/ 	.short	0x010a
        /*03e6*/ 	.byte	0x05
	.zero		1


	//   ....[46]....
        /*03e8*/ 	.word	0x00002640
        /*03ec*/ 	.word	0x00000000
        /*03f0*/ 	.word	0x00000070
        /*03f4*/ 	.short	0x010a
        /*03f6*/ 	.byte	0xff
	.zero		1


	//   ....[47]....
        /*03f8*/ 	.word	0x00002740
        /*03fc*/ 	.word	0x00000000
        /*0400*/ 	.word	0x00000000
        /*0404*/ 	.short	0x0101
        /*0406*/ 	.byte	0xff
	.zero		1


	//   ....[48]....
        /*0408*/ 	.word	0x000027d0
        /*040c*/ 	.word	0x000000ff
        /*0410*/ 	.word	0x00000080
        /*0414*/ 	.short	0x0106
        /*0416*/ 	.byte	0x05
	.zero		1


	//   ....[49]....
        /*0418*/ 	.word	0x000027f0
        /*041c*/ 	.word	0x000000ff
        /*0420*/ 	.word	0x00000080
        /*0424*/ 	.short	0x010a
        /*0426*/ 	.byte	0x05
	.zero		1


	//   ....[50]....
        /*0428*/ 	.word	0x00002880
        /*042c*/ 	.word	0x000000ff
        /*0430*/ 	.word	0x00000080
        /*0434*/ 	.short	0x0106
        /*0436*/ 	.byte	0x04
	.zero		1


	//   ....[51]....
        /*0438*/ 	.word	0x000028c0
        /*043c*/ 	.word	0x00000000
        /*0440*/ 	.word	0x00000080
        /*0444*/ 	.short	0x010a
        /*0446*/ 	.byte	0xff
	.zero		1


	//   ....[52]....
        /*0448*/ 	.word	0x00002da0
        /*044c*/ 	.word	0x00000000
        /*0450*/ 	.word	0x00000070
        /*0454*/ 	.short	0x010a
        /*0456*/ 	.byte	0xff
	.zero		1


	//   ....[53]....
        /*0458*/ 	.word	0x00002ea0
        /*045c*/ 	.word	0x00000003
        /*0460*/ 	.word	0x00000000
        /*0464*/ 	.short	0x0101
        /*0466*/ 	.byte	0xff
	.zero		1


	//   ....[54]....
        /*0468*/ 	.word	0x00002eb0
        /*046c*/ 	.word	0x000000ff
        /*0470*/ 	.word	0x00000000
        /*0474*/ 	.short	0x010a
        /*0476*/ 	.byte	0x04
	.zero		1


	//   ....[55]....
        /*0478*/ 	.word	0x00002ed0
        /*047c*/ 	.word	0x000000ff
        /*0480*/ 	.word	0x000000b0
        /*0484*/ 	.short	0x010a
        /*0486*/ 	.byte	0x09
	.zero		1


	//   ....[56]....
        /*0488*/ 	.word	0x00003010
        /*048c*/ 	.word	0x000000ff
        /*0490*/ 	.word	0x00000000
        /*0494*/ 	.short	0x010a
        /*0496*/ 	.byte	0x07
	.zero		1


	//   ....[57]....
        /*0498*/ 	.word	0x00003140
        /*049c*/ 	.word	0x000000ff
        /*04a0*/ 	.word	0x00000000
        /*04a4*/ 	.short	0x010a
        /*04a6*/ 	.byte	0x04
	.zero		1


	//   ....[58]....
        /*04a8*/ 	.word	0x000032f0
        /*04ac*/ 	.word	0x000000ff
        /*04b0*/ 	.word	0x00000000
        /*04b4*/ 	.short	0x010a
        /*04b6*/ 	.byte	0x05
	.zero		1


	//   ....[59]....
        /*04b8*/ 	.word	0x00003380
        /*04bc*/ 	.word	0x000000ff
        /*04c0*/ 	.word	0x00000000
        /*04c4*/ 	.short	0x010a
        /*04c6*/ 	.byte	0x05
	.zero		1


	//   ....[60]....
        /*04c8*/ 	.word	0x00003410
        /*04cc*/ 	.word	0x000000ff
        /*04d0*/ 	.word	0x00000000
        /*04d4*/ 	.short	0x010a
        /*04d6*/ 	.byte	0x05
	.zero		1


	//   ....[61]....
        /*04d8*/ 	.word	0x000034a0
        /*04dc*/ 	.word	0x000000ff
        /*04e0*/ 	.word	0x00000000
        /*04e4*/ 	.short	0x010a
        /*04e6*/ 	.byte	0x07
	.zero		1


	//   ....[62]....
        /*04e8*/ 	.word	0x00003920
        /*04ec*/ 	.word	0x00000000
        /*04f0*/ 	.word	0x00000070
        /*04f4*/ 	.short	0x010a
        /*04f6*/ 	.byte	0xff
	.zero		1


	//   ....[63]....
        /*04f8*/ 	.word	0x000039e0
        /*04fc*/ 	.word	0x00000000
        /*0500*/ 	.word	0x00000000
        /*0504*/ 	.short	0x0101
        /*0506*/ 	.byte	0xff
	.zero		1


	//   ....[64]....
        /*0508*/ 	.word	0x00003d00
        /*050c*/ 	.word	0x000000ff
        /*0510*/ 	.word	0x00000068
        /*0514*/ 	.short	0x010a
        /*0516*/ 	.byte	0x07
	.zero		1


	//   ....[65]....
        /*0518*/ 	.word	0x00003ef0
        /*051c*/ 	.word	0x000000ff
        /*0520*/ 	.word	0x00000040
        /*0524*/ 	.short	0x010a
        /*0526*/ 	.byte	0x07
	.zero		1


	//   ....[66]....
        /*0528*/ 	.word	0x00004060
        /*052c*/ 	.word	0x000000ff
        /*0530*/ 	.word	0x00000020
        /*0534*/ 	.short	0x010b
        /*0536*/ 	.byte	0x07
	.zero		1


	//   ....[67]....
        /*0538*/ 	.word	0x00004070
        /*053c*/ 	.word	0x000000ff
        /*0540*/ 	.word	0x00000000
        /*0544*/ 	.short	0x0101
        /*0546*/ 	.byte	0x08
	.zero		1


	//   ....[68]....
        /*0548*/ 	.word	0x00004080
        /*054c*/ 	.word	0x000000ff
        /*0550*/ 	.word	0x00000048
        /*0554*/ 	.short	0x010a
        /*0556*/ 	.byte	0x07
	.zero		1


	//   ....[69]....
        /*0558*/ 	.word	0x000041d0
        /*055c*/ 	.word	0x000000ff
        /*0560*/ 	.word	0x00000028
        /*0564*/ 	.short	0x010b
        /*0566*/ 	.byte	0x07
	.zero		1


	//   ....[70]....
        /*0568*/ 	.word	0x000041e0
        /*056c*/ 	.word	0x000000ff
        /*0570*/ 	.word	0x00000000
        /*0574*/ 	.short	0x0101
        /*0576*/ 	.byte	0x08
	.zero		1


	//   ....[71]....
        /*0578*/ 	.word	0x000041f0
        /*057c*/ 	.word	0x000000ff
        /*0580*/ 	.word	0x00000050
        /*0584*/ 	.short	0x010a
        /*0586*/ 	.byte	0x07
	.zero		1


	//   ....[72]....
        /*0588*/ 	.word	0x00004370
        /*058c*/ 	.word	0x000000ff
        /*0590*/ 	.word	0x00000030
        /*0594*/ 	.short	0x010b
        /*0596*/ 	.byte	0x07
	.zero		1


	//   ....[73]....
        /*0598*/ 	.word	0x000043b0
        /*059c*/ 	.word	0x000000ff
        /*05a0*/ 	.word	0x00000000
        /*05a4*/ 	.short	0x0101
        /*05a6*/ 	.byte	0x08
	.zero		1


	//   ....[74]....
        /*05a8*/ 	.word	0x000043f0
        /*05ac*/ 	.word	0x000000ff
        /*05b0*/ 	.word	0x00000058
        /*05b4*/ 	.short	0x010a
        /*05b6*/ 	.byte	0x07
	.zero		1


	//   ....[75]....
        /*05b8*/ 	.word	0x00004630
        /*05bc*/ 	.word	0x000000ff
        /*05c0*/ 	.word	0x00000038
        /*05c4*/ 	.short	0x010b
        /*05c6*/ 	.byte	0x07
	.zero		1


	//   ....[76]....
        /*05c8*/ 	.word	0x00004650
        /*05cc*/ 	.word	0x000000ff
        /*05d0*/ 	.word	0x00000000
        /*05d4*/ 	.short	0x0101
        /*05d6*/ 	.byte	0x0d
	.zero		1


	//   ....[77]....
        /*05d8*/ 	.word	0x00004680
        /*05dc*/ 	.word	0x000000ff
        /*05e0*/ 	.word	0x00000040
        /*05e4*/ 	.short	0x010a
        /*05e6*/ 	.byte	0x07
	.zero		1


	//   ....[78]....
        /*05e8*/ 	.word	0x000046a0
        /*05ec*/ 	.word	0x000000ff
        /*05f0*/ 	.word	0x00000048
        /*05f4*/ 	.short	0x010a
        /*05f6*/ 	.byte	0x07
	.zero		1


	//   ....[79]....
        /*05f8*/ 	.word	0x000046c0
        /*05fc*/ 	.word	0x000000ff
        /*0600*/ 	.word	0x00000050
        /*0604*/ 	.short	0x010a
        /*0606*/ 	.byte	0x07
	.zero		1


	//   ....[80]....
        /*0608*/ 	.word	0x00004700
        /*060c*/ 	.word	0x00000000
        /*0610*/ 	.word	0x00000058
        /*0614*/ 	.short	0x010a
        /*0616*/ 	.byte	0xff
	.zero		1


	//   ....[81]....
        /*0618*/ 	.word	0x00004a40
        /*061c*/ 	.word	0x00000000
        /*0620*/ 	.word	0x00000070
        /*0624*/ 	.short	0x010a
        /*0626*/ 	.byte	0xff
	.zero		1


	//   ....[82]....
        /*0628*/ 	.word	0x00004b50
        /*062c*/ 	.word	0x00000000
        /*0630*/ 	.word	0x00000000
        /*0634*/ 	.short	0x0101
        /*0636*/ 	.byte	0xff
	.zero		1


	//   ....[83]....
        /*0638*/ 	.word	0x00005570
        /*063c*/ 	.word	0x00000002
        /*0640*/ 	.word	0x00000020
        /*0644*/ 	.short	0x010a
        /*0646*/ 	.byte	0xff
	.zero		1


	//   ....[84]....
        /*0648*/ 	.word	0x000055b0
        /*064c*/ 	.word	0x00000071
        /*0650*/ 	.word	0x00000090
        /*0654*/ 	.short	0x010a
        /*0656*/ 	.byte	0xff
	.zero		1


	//   ....[85]....
        /*0658*/ 	.word	0x000056f0
        /*065c*/ 	.word	0x00000002
        /*0660*/ 	.word	0x00000020
        /*0664*/ 	.short	0x010a
        /*0666*/ 	.byte	0xff
	.zero		1


	//   ....[86]....
        /*0668*/ 	.word	0x00005810
        /*066c*/ 	.word	0x00000000
        /*0670*/ 	.word	0x00000000
        /*0674*/ 	.short	0x0101
        /*0676*/ 	.byte	0xff
	.zero		1


	//   ....[87]....
        /*0678*/ 	.word	0x00005890
        /*067c*/ 	.word	0x00000071
        /*0680*/ 	.word	0x00000090
        /*0684*/ 	.short	0x010a
        /*0686*/ 	.byte	0xff
	.zero		1


	//   ....[88]....
        /*0688*/ 	.word	0x000063e0
        /*068c*/ 	.word	0x00000000
        /*0690*/ 	.word	0x00000020
        /*0694*/ 	.short	0x010a
        /*0696*/ 	.byte	0xff
	.zero		1


	//   ....[89]....
        /*0698*/ 	.word	0x000064a0
        /*069c*/ 	.word	0x00000000
        /*06a0*/ 	.word	0x00000020
        /*06a4*/ 	.short	0x010a
        /*06a6*/ 	.byte	0xff
	.zero		1


	//   ....[90]....
        /*06a8*/ 	.word	0x000065d0
        /*06ac*/ 	.word	0x00000000
        /*06b0*/ 	.word	0x00000000
        /*06b4*/ 	.short	0x0101
        /*06b6*/ 	.byte	0xff
	.zero		1


	//   ....[91]....
        /*06b8*/ 	.word	0x00007140
        /*06bc*/ 	.word	0x00000000
        /*06c0*/ 	.word	0x00000020
        /*06c4*/ 	.short	0x010a
        /*06c6*/ 	.byte	0xff
	.zero		1


	//   ....[92]....
        /*06c8*/ 	.word	0x00007200
        /*06cc*/ 	.word	0x00000000
        /*06d0*/ 	.word	0x00000020
        /*06d4*/ 	.short	0x010a
        /*06d6*/ 	.byte	0xff
	.zero		1


	//   ....[93]....
        /*06d8*/ 	.word	0x00007330
        /*06dc*/ 	.word	0x00000000
        /*06e0*/ 	.word	0x00000000
        /*06e4*/ 	.short	0x0101
        /*06e6*/ 	.byte	0xff
	.zero		1


	//   ....[94]....
        /*06e8*/ 	.word	0x00007ed0
        /*06ec*/ 	.word	0x00000000
        /*06f0*/ 	.word	0x00000020
        /*06f4*/ 	.short	0x010a
        /*06f6*/ 	.byte	0xff
	.zero		1


	//   ....[95]....
        /*06f8*/ 	.word	0x00007f90
        /*06fc*/ 	.word	0x00000000
        /*0700*/ 	.word	0x00000020
        /*0704*/ 	.short	0x010a
        /*0706*/ 	.byte	0xff
	.zero		1


	//   ....[96]....
        /*0708*/ 	.word	0x000080c0
        /*070c*/ 	.word	0x00000000
        /*0710*/ 	.word	0x00000000
        /*0714*/ 	.short	0x0101
        /*0716*/ 	.byte	0xff
	.zero		1


	//   ....[97]....
        /*0718*/ 	.word	0x00008500
        /*071c*/ 	.word	0x000000ff
        /*0720*/ 	.word	0x00000000
        /*0724*/ 	.short	0x0101
        /*0726*/ 	.byte	0x05
	.zero		1


	//   ....[98]....
        /*0728*/ 	.word	0x00008d40
        /*072c*/ 	.word	0x00000002
        /*0730*/ 	.word	0x000000e0
        /*0734*/ 	.short	0x010a
        /*0736*/ 	.byte	0xff
	.zero		1


	//   ....[99]....
        /*0738*/ 	.word	0x00008da0
        /*073c*/ 	.word	0x00000002
        /*0740*/ 	.word	0x00000010
        /*0744*/ 	.short	0x010a
        /*0746*/ 	.byte	0xff
	.zero		1


	//   ....[100]....
        /*0748*/ 	.word	0x00008e00
        /*074c*/ 	.word	0x00000002
        /*0750*/ 	.word	0x00000010
        /*0754*/ 	.short	0x010a
        /*0756*/ 	.byte	0xff
	.zero		1


	//   ....[101]....
        /*0758*/ 	.word	0x00008e50
        /*075c*/ 	.word	0x00000002
        /*0760*/ 	.word	0x00000070
        /*0764*/ 	.short	0x010a
        /*0766*/ 	.byte	0xff
	.zero		1


	//   ....[102]....
        /*0768*/ 	.word	0x00008eb0
        /*076c*/ 	.word	0x00000000
        /*0770*/ 	.word	0x00000000
        /*0774*/ 	.short	0x010a
        /*0776*/ 	.byte	0xff
	.zero		1


	//   ....[103]....
        /*0778*/ 	.word	0x00008f00
        /*077c*/ 	.word	0x00000000
        /*0780*/ 	.word	0x000000d0
        /*0784*/ 	.short	0x010a
        /*0786*/ 	.byte	0xff
	.zero		1


	//   ....[104]....
        /*0788*/ 	.word	0x00008f60
        /*078c*/ 	.word	0x00000000
        /*0790*/ 	.word	0x00000080
        /*0794*/ 	.short	0x010a
        /*0796*/ 	.byte	0xff
	.zero		1


	//   ....[105]....
        /*0798*/ 	.word	0x00008fb0
        /*079c*/ 	.word	0x00000000
        /*07a0*/ 	.word	0x00000070
        /*07a4*/ 	.short	0x010a
        /*07a6*/ 	.byte	0xff
	.zero		1


	//   ....[106]....
        /*07a8*/ 	.word	0x00009010
        /*07ac*/ 	.word	0x00000000
        /*07b0*/ 	.word	0x00000080
        /*07b4*/ 	.short	0x010a
        /*07b6*/ 	.byte	0xff
	.zero		1


	//   ....[107]....
        /*07b8*/ 	.word	0x00009060
        /*07bc*/ 	.word	0x00000000
        /*07c0*/ 	.word	0x00000070
        /*07c4*/ 	.short	0x010a
        /*07c6*/ 	.byte	0xff
	.zero		1


	//   ....[108]....
        /*07c8*/ 	.word	0x000090c0
        /*07cc*/ 	.word	0x00000002
        /*07d0*/ 	.word	0x000000b0
        /*07d4*/ 	.short	0x010a
        /*07d6*/ 	.byte	0xff
	.zero		1


	//   ....[109]....
        /*07d8*/ 	.word	0x00009120
        /*07dc*/ 	.word	0x00000000
        /*07e0*/ 	.word	0x00000000
        /*07e4*/ 	.short	0x010a
        /*07e6*/ 	.byte	0xff
	.zero		1


	//   ....[110]....
        /*07e8*/ 	.word	0x00009180
        /*07ec*/ 	.word	0x00000000
        /*07f0*/ 	.word	0x00000000
        /*07f4*/ 	.short	0x010a
        /*07f6*/ 	.byte	0xff
	.zero		1


	//   ....[111]....
        /*07f8*/ 	.word	0x000091e0
        /*07fc*/ 	.word	0x00000000
        /*0800*/ 	.word	0x00000000
        /*0804*/ 	.short	0x010a
        /*0806*/ 	.byte	0xff
	.zero		1


	//   ....[112]....
        /*0808*/ 	.word	0x00009240
        /*080c*/ 	.word	0x00000000
        /*0810*/ 	.word	0x00000000
        /*0814*/ 	.short	0x010a
        /*0816*/ 	.byte	0xff
	.zero		1


	//   ....[113]....
        /*0818*/ 	.word	0x000092a0
        /*081c*/ 	.word	0x00000000
        /*0820*/ 	.word	0x00000000
        /*0824*/ 	.short	0x010a
        /*0826*/ 	.byte	0xff
	.zero		1


	//   ....[114]....
        /*0828*/ 	.word	0x000092f0
        /*082c*/ 	.word	0x00000000
        /*0830*/ 	.word	0x00000070
        /*0834*/ 	.short	0x010a
        /*0836*/ 	.byte	0xff
	.zero		1


	//   ....[115]....
        /*0838*/ 	.word	0x00009350
        /*083c*/ 	.word	0x00000000
        /*0840*/ 	.word	0x00000068
        /*0844*/ 	.short	0x010a
        /*0846*/ 	.byte	0xff
	.zero		1


	//   ....[116]....
        /*0848*/ 	.word	0x000093b0
        /*084c*/ 	.word	0x00000000
        /*0850*/ 	.word	0x00000040
        /*0854*/ 	.short	0x010a
        /*0856*/ 	.byte	0xff
	.zero		1


	//   ....[117]....
        /*0858*/ 	.word	0x00009410
        /*085c*/ 	.word	0x00000000
        /*0860*/ 	.word	0x00000048
        /*0864*/ 	.short	0x010a
        /*0866*/ 	.byte	0xff
	.zero		1


	//   ....[118]....
        /*0868*/ 	.word	0x00009470
        /*086c*/ 	.word	0x00000000
        /*0870*/ 	.word	0x00000050
        /*0874*/ 	.short	0x010a
        /*0876*/ 	.byte	0xff
	.zero		1


	//   ....[119]....
        /*0878*/ 	.word	0x000094d0
        /*087c*/ 	.word	0x00000000
        /*0880*/ 	.word	0x00000058
        /*0884*/ 	.short	0x010a
        /*0886*/ 	.byte	0xff
	.zero		1


	//   ....[120]....
        /*0888*/ 	.word	0x00009530
        /*088c*/ 	.word	0x00000000
        /*0890*/ 	.word	0x00000040
        /*0894*/ 	.short	0x010a
        /*0896*/ 	.byte	0xff
	.zero		1


	//   ....[121]....
        /*0898*/ 	.word	0x00009590
        /*089c*/ 	.word	0x00000000
        /*08a0*/ 	.word	0x00000048
        /*08a4*/ 	.short	0x010a
        /*08a6*/ 	.byte	0xff
	.zero		1


	//   ....[122]....
        /*08a8*/ 	.word	0x000095f0
        /*08ac*/ 	.word	0x00000000
        /*08b0*/ 	.word	0x00000050
        /*08b4*/ 	.short	0x010a
        /*08b6*/ 	.byte	0xff
	.zero		1


	//   ....[123]....
        /*08b8*/ 	.word	0x00009640
        /*08bc*/ 	.word	0x00000000
        /*08c0*/ 	.word	0x00000070
        /*08c4*/ 	.short	0x010a
        /*08c6*/ 	.byte	0xff
	.zero		1


	//   ....[124]....
        /*08c8*/ 	.word	0x00009690
        /*08cc*/ 	.word	0x00000002
        /*08d0*/ 	.word	0x00000020
        /*08d4*/ 	.short	0x010a
        /*08d6*/ 	.byte	0xff
	.zero		1


	//   ....[125]....
        /*08d8*/ 	.word	0x000096e0
        /*08dc*/ 	.word	0x00000071
        /*08e0*/ 	.word	0x00000090
        /*08e4*/ 	.short	0x010a
        /*08e6*/ 	.byte	0xff
	.zero		1


	//   ....[126]....
        /*08e8*/ 	.word	0x00009730
        /*08ec*/ 	.word	0x00000000
        /*08f0*/ 	.word	0x00000020
        /*08f4*/ 	.short	0x010a
        /*08f6*/ 	.byte	0xff
	.zero		1


	//   ....[127]....
        /*08f8*/ 	.word	0x00009780
        /*08fc*/ 	.word	0x00000000
        /*0900*/ 	.word	0x00000020
        /*0904*/ 	.short	0x010a
        /*0906*/ 	.byte	0xff
	.zero		1


	//   ....[128]....
        /*0908*/ 	.word	0x000097d0
        /*090c*/ 	.word	0x00000000
        /*0910*/ 	.word	0x00000020
        /*0914*/ 	.short	0x010a
        /*0916*/ 	.byte	0xff
	.zero		1


	//----- nvinfo : EIATTR_NUM_MBARRIERS
	.align		4
.L_48:
        /*0918*/ 	.byte	0x03, 0x38
        /*091a*/ 	.short	0x001e


	//----- nvinfo : EIATTR_EXIT_INSTR_OFFSETS
	.align		4
        /*091c*/ 	.byte	0x04, 0x1c
        /*091e*/ 	.short	(.L_50 - .L_49)


	//   ....[0]....
.L_49:
        /*0920*/ 	.word	0x000023a0


	//   ....[1]....
        /*0924*/ 	.word	0x00002890


	//   ....[2]....
        /*0928*/ 	.word	0x000028f0


	//   ....[3]....
        /*092c*/ 	.word	0x00003700


	//   ....[4]....
        /*0930*/ 	.word	0x00004730


	//   ....[5]....
        /*0934*/ 	.word	0x00004770


	//   ....[6]....
        /*0938*/ 	.word	0x00008d30


	//----- nvinfo : EIATTR_MAX_THREADS
	.align		4
.L_50:
        /*093c*/ 	.byte	0x04, 0x05
        /*093e*/ 	.short	(.L_52 - .L_51)
.L_51:
        /*0940*/ 	.word	0x00000100
        /*0944*/ 	.word	0x00000001
        /*0948*/ 	.word	0x00000001


	//----- nvinfo : EIATTR_CRS_STACK_SIZE
	.align		4
.L_52:
        /*094c*/ 	.byte	0x04, 0x1e
        /*094e*/ 	.short	(.L_54 - .L_53)
.L_53:
        /*0950*/ 	.word	0x00000000


	//----- nvinfo : EIATTR_CBANK_PARAM_SIZE
	.align		4
.L_54:
        /*0954*/ 	.byte	0x03, 0x19
        /*0956*/ 	.short	0x0800


	//----- nvinfo : EIATTR_PARAM_CBANK
	.align		4
        /*0958*/ 	.byte	0x04, 0x0a
        /*095a*/ 	.short	(.L_56 - .L_55)
	.align		4
.L_55:
        /*095c*/ 	.word	index@(.nv.constant0._ZN7cutlass13device_kernelINS_4gemm6kernel13GemmUniversalIN4cute5tupleIJiiiiEEENS1_10collective13CollectiveMmaINS1_35MainloopSm100TmaUmmaWarpSpecializedILi2ELi2ELi4ENS5_IJNS4_1CILi1EEESB_SB_EEEEENS5_IJNSA_ILi64EEENSA_ILi256EEENSA_ILi32EEEEEENS_12float_e4m3_tENS5_IJlSB_lEEESI_SJ_NS4_8TiledMMAINS4_8MMA_AtomIJNS4_10MMA_TraitsINS4_19SM100_MMA_F8F6F4_SSEJSI_SI_fSE_SF_NS4_17integral_constantINS4_4UMMA5MajorELSQ_0EEESR_NSO_INSP_7ScaleInELSS_0EEEST_EEEEEENS4_6LayoutISC_NS5_IJNSA_ILi0EEESX_SX_EEEEENS5_IJNS4_10UnderscoreES10_S10_EEEEENS4_13SM90_TMA_LOADENS4_14ComposedLayoutINS4_7SwizzleILi1ELi4ELi3EEENS4_18smem_ptr_flag_bitsILi8EEENSW_INS5_IJNSA_ILi8EEESG_EEENS5_IJSG_SB_EEEEEEEvNS4_8identityES13_S1D_vS1E_EENS_8epilogue10collective18CollectiveEpilogueINS1G_23Sm100TmaWarpSpecializedILi4ELi2ELi32ELb0ELb0EEEJSH_NS5_IJNSW_ISE_SB_EES1L_EEESI_SJ_SI_SJ_NS1G_6fusion15FusionCallbacksIS1K_NS1N_17LinearCombinationISI_fSI_fLNS_15FloatRoundStyleE2EEESH_S1M_JEEENS4_5SM1004TMEM4LOAD26SM100_TMEM_LOAD_16dp32b32xES13_NS14_INS15_ILi2ELi4ELi3EEES18_NSW_INS5_IJS19_SE_EEENS5_IJSE_SB_EEEEEEENS4_39AutoVectorizingCopyWithAssumedAlignmentILi128EEENS4_14SM90_TMA_STOREES21_S23_S23_EEEvvEEEEvNT_6ParamsE)
        /*0960*/ 	.short	0x0380
        /*0962*/ 	.short	0x0800


	//----- nvinfo : EIATTR_SW_WAR
	.align		4
.L_56:
        /*0964*/ 	.byte	0x04, 0x36
        /*0966*/ 	.short	(.L_58 - .L_57)
.L_57:
        /*0968*/ 	.word	0x00000008
.L_58:


//--------------------- .nv.callgraph             --------------------------
	.section	.nv.callgraph,"",@"SHT_CUDA_CALLGRAPH"
	.align	4
	.sectionentsize	8
	.align		4
        /*0000*/ 	.word	0x00000000
	.align		4
        /*0004*/ 	.word	0xffffffff
	.align		4
        /*0008*/ 	.word	index@(_ZN7cutlass13device_kernelINS_4gemm6kernel13GemmUniversalIN4cute5tupleIJiiiiEEENS1_10collective13CollectiveMmaINS1_35MainloopSm100TmaUmmaWarpSpecializedILi2ELi2ELi4ENS5_IJNS4_1CILi1EEESB_SB_EEEEENS5_IJNSA_ILi64EEENSA_ILi256EEENSA_ILi32EEEEEENS_12float_e4m3_tENS5_IJlSB_lEEESI_SJ_NS4_8TiledMMAINS4_8MMA_AtomIJNS4_10MMA_TraitsINS4_19SM100_MMA_F8F6F4_SSEJSI_SI_fSE_SF_NS4_17integral_constantINS4_4UMMA5MajorELSQ_0EEESR_NSO_INSP_7ScaleInELSS_0EEEST_EEEEEENS4_6LayoutISC_NS5_IJNSA_ILi0EEESX_SX_EEEEENS5_IJNS4_10UnderscoreES10_S10_EEEEENS4_13SM90_TMA_LOADENS4_14ComposedLayoutINS4_7SwizzleILi1ELi4ELi3EEENS4_18smem_ptr_flag_bitsILi8EEENSW_INS5_IJNSA_ILi8EEESG_EEENS5_IJSG_SB_EEEEEEEvNS4_8identityES13_S1D_vS1E_EENS_8epilogue10collective18CollectiveEpilogueINS1G_23Sm100TmaWarpSpecializedILi4ELi2ELi32ELb0ELb0EEEJSH_NS5_IJNSW_ISE_SB_EES1L_EEESI_SJ_SI_SJ_NS1G_6fusion15FusionCallbacksIS1K_NS1N_17LinearCombinationISI_fSI_fLNS_15FloatRoundStyleE2EEESH_S1M_JEEENS4_5SM1004TMEM4LOAD26SM100_TMEM_LOAD_16dp32b32xES13_NS14_INS15_ILi2ELi4ELi3EEES18_NSW_INS5_IJS19_SE_EEENS5_IJSE_SB_EEEEEEENS4_39AutoVectorizingCopyWithAssumedAlignmentILi128EEENS4_14SM90_TMA_STOREES21_S23_S23_EEEvvEEEEvNT_6ParamsE)
	.align		4
        /*000c*/ 	.word	index@(__assertfail)
	.align		4
        /*0010*/ 	.word	0x00000000
	.align		4
        /*0014*/ 	.word	0xfffffffe
	.align		4
        /*0018*/ 	.word	0x00000000
	.align		4
        /*001c*/ 	.word	0xfffffffd
	.align		4
        /*0020*/ 	.word	0x00000000
	.align		4
        /*0024*/ 	.word	0xfffffffc


//--------------------- .nv.constant4             --------------------------
	.section	.nv.constant4,"a",@progbits
	.align	8
	.align		8
.nv.constant4:
        /*0000*/ 	.dword	__assertfail
	.align		8
        /*0008*/ 	.dword	__unnamed_1
	.align		8
        /*0010*/ 	.dword	__unnamed_2
	.align		8
        /*0018*/ 	.dword	__unnamed_3
	.align		8
        /*0020*/ 	.dword	_ZN40_INTERNAL_e8392d2d_4_k_cu_3c70e079_265664cuda3std3__45__cpo5beginE
	.align		8
        /*0028*/ 	.dword	_ZN40_INTERNAL_e8392d2d_4_k_cu_3c70e079_265664cuda3std3__45__cpo3endE
	.align		8
        /*0030*/ 	.dword	_ZN40_INTERNAL_e8392d2d_4_k_cu_3c70e079_265664cuda3std3__45__cpo6cbeginE
	.align		8
        /*0038*/ 	.dword	_ZN40_INTERNAL_e8392d2d_4_k_cu_3c70e079_265664cuda3std3__45__cpo4cendE
	.align		8
        /*0040*/ 	.dword	_ZN40_INTERNAL_e8392d2d_4_k_cu_3c70e079_265664cuda3std3__442_GLOBAL__N__e8392d2d_4_k_cu_3c70e079_265666ignoreE
	.align		8
        /*0048*/ 	.dword	_ZN40_INTERNAL_e8392d2d_4_k_cu_3c70e079_265664cuda3std3__419piecewise_constructE
	.align		8
        /*0050*/ 	.dword	_ZN40_INTERNAL_e8392d2d_4_k_cu_3c70e079_265664cuda3std3__48in_placeE
	.align		8
        /*0058*/ 	.dword	_ZN40_INTERNAL_e8392d2d_4_k_cu_3c70e079_265664cuda3std6ranges3__45__cpo4swapE
	.align		8
        /*0060*/ 	.dword	_ZN40_INTERNAL_e8392d2d_4_k_cu_3c70e079_265664cuda3std6ranges3__45__cpo9iter_moveE
	.align		8
        /*0068*/ 	.dword	_ZN40_INTERNAL_e8392d2d_4_k_cu_3c70e079_265664cute7productE
	.align		8
        /*0070*/ 	.dword	_ZN40_INTERNAL_e8392d2d_4_k_cu_3c70e079_265664cute1_E
	.align		8
        /*0078*/ 	.dword	$str$25
	.align		8
        /*0080*/ 	.dword	$str$26
	.align		8
        /*0088*/ 	.dword	$str$27
	.align		8
        /*0090*/ 	.dword	$str$28


//--------------------- .text._ZN7cutlass13device_kernelINS_4gemm6kernel13GemmUniversalIN4cute5tupleIJiiiiEEENS1_10collective13CollectiveMmaINS1_35MainloopSm100TmaUmmaWarpSpecializedILi2ELi2ELi4ENS5_IJNS4_1CILi1EEESB_SB_EEEEENS5_IJNSA_ILi64EEENSA_ILi256EEENSA_ILi32EEEEEENS_12float_e4m3_tENS5_IJlSB_lEEESI_SJ_NS4_8TiledMMAINS4_8MMA_AtomIJNS4_10MMA_TraitsINS4_19SM100_MMA_F8F6F4_SSEJSI_SI_fSE_SF_NS4_17integral_constantINS4_4UMMA5MajorELSQ_0EEESR_NSO_INSP_7ScaleInELSS_0EEEST_EEEEEENS4_6LayoutISC_NS5_IJNSA_ILi0EEESX_SX_EEEEENS5_IJNS4_10UnderscoreES10_S10_EEEEENS4_13SM90_TMA_LOADENS4_14ComposedLayoutINS4_7SwizzleILi1ELi4ELi3EEENS4_18smem_ptr_flag_bitsILi8EEENSW_INS5_IJNSA_ILi8EEESG_EEENS5_IJSG_SB_EEEEEEEvNS4_8identityES13_S1D_vS1E_EENS_8epilogue10collective18CollectiveEpilogueINS1G_23Sm100TmaWarpSpecializedILi4ELi2ELi32ELb0ELb0EEEJSH_NS5_IJNSW_ISE_SB_EES1L_EEESI_SJ_SI_SJ_NS1G_6fusion15FusionCallbacksIS1K_NS1N_17LinearCombinationISI_fSI_fLNS_15FloatRoundStyleE2EEESH_S1M_JEEENS4_5SM1004TMEM4LOAD26SM100_TMEM_LOAD_16dp32b32xES13_NS14_INS15_ILi2ELi4ELi3EEES18_NSW_INS5_IJS19_SE_EEENS5_IJSE_SB_EEEEEEENS4_39AutoVectorizingCopyWithAssumedAlignmentILi128EEENS4_14SM90_TMA_STOREES21_S23_S23_EEEvvEEEEvNT_6ParamsE --------------------------
	.section	.text._ZN7cutlass13device_kernelINS_4gemm6kernel13GemmUniversalIN4cute5tupleIJiiiiEEENS1_10collective13CollectiveMmaINS1_35MainloopSm100TmaUmmaWarpSpecializedILi2ELi2ELi4ENS5_IJNS4_1CILi1EEESB_SB_EEEEENS5_IJNSA_ILi64EEENSA_ILi256EEENSA_ILi32EEEEEENS_12float_e4m3_tENS5_IJlSB_lEEESI_SJ_NS4_8TiledMMAINS4_8MMA_AtomIJNS4_10MMA_TraitsINS4_19SM100_MMA_F8F6F4_SSEJSI_SI_fSE_SF_NS4_17integral_constantINS4_4UMMA5MajorELSQ_0EEESR_NSO_INSP_7ScaleInELSS_0EEEST_EEEEEENS4_6LayoutISC_NS5_IJNSA_ILi0EEESX_SX_EEEEENS5_IJNS4_10UnderscoreES10_S10_EEEEENS4_13SM90_TMA_LOADENS4_14ComposedLayoutINS4_7SwizzleILi1ELi4ELi3EEENS4_18smem_ptr_flag_bitsILi8EEENSW_INS5_IJNSA_ILi8EEESG_EEENS5_IJSG_SB_EEEEEEEvNS4_8identityES13_S1D_vS1E_EENS_8epilogue10collective18CollectiveEpilogueINS1G_23Sm100TmaWarpSpecializedILi4ELi2ELi32ELb0ELb0EEEJSH_NS5_IJNSW_ISE_SB_EES1L_EEESI_SJ_SI_SJ_NS1G_6fusion15FusionCallbacksIS1K_NS1N_17LinearCombinationISI_fSI_fLNS_15FloatRoundStyleE2EEESH_S1M_JEEENS4_5SM1004TMEM4LOAD26SM100_TMEM_LOAD_16dp32b32xES13_NS14_INS15_ILi2ELi4ELi3EEES18_NSW_INS5_IJS19_SE_EEENS5_IJSE_SB_EEEEEEENS4_39AutoVectorizingCopyWithAssumedAlignmentILi128EEENS4_14SM90_TMA_STOREES21_S23_S23_EEEvvEEEEvNT_6ParamsE,"ax",@progbits
	.align	128
.text._ZN7cutlass13device_kernelINS_4gemm6kernel13GemmUniversalIN4cute5tupleIJiiiiEEENS1_10collective13CollectiveMmaINS1_35MainloopSm100TmaUmmaWarpSpecializedILi2ELi2ELi4ENS5_IJNS4_1CILi1EEESB_SB_EEEEENS5_IJNSA_ILi64EEENSA_ILi256EEENSA_ILi32EEEEEENS_12float_e4m3_tENS5_IJlSB_lEEESI_SJ_NS4_8TiledMMAINS4_8MMA_AtomIJNS4_10MMA_TraitsINS4_19SM100_MMA_F8F6F4_SSEJSI_SI_fSE_SF_NS4_17integral_constantINS4_4UMMA5MajorELSQ_0EEESR_NSO_INSP_7ScaleInELSS_0EEEST_EEEEEENS4_6LayoutISC_NS5_IJNSA_ILi0EEESX_SX_EEEEENS5_IJNS4_10UnderscoreES10_S10_EEEEENS4_13SM90_TMA_LOADENS4_14ComposedLayoutINS4_7SwizzleILi1ELi4ELi3EEENS4_18smem_ptr_flag_bitsILi8EEENSW_INS5_IJNSA_ILi8EEESG_EEENS5_IJSG_SB_EEEEEEEvNS4_8identityES13_S1D_vS1E_EENS_8epilogue10collective18CollectiveEpilogueINS1G_23Sm100TmaWarpSpecializedILi4ELi2ELi32ELb0ELb0EEEJSH_NS5_IJNSW_ISE_SB_EES1L_EEESI_SJ_SI_SJ_NS1G_6fusion15FusionCallbacksIS1K_NS1N_17LinearCombinationISI_fSI_fLNS_15FloatRoundStyleE2EEESH_S1M_JEEENS4_5SM1004TMEM4LOAD26SM100_TMEM_LOAD_16dp32b32xES13_NS14_INS15_ILi2ELi4ELi3EEES18_NSW_INS5_IJS19_SE_EEENS5_IJSE_SB_EEEEEEENS4_39AutoVectorizingCopyWithAssumedAlignmentILi128EEENS4_14SM90_TMA_STOREES21_S23_S23_EEEvvEEEEvNT_6ParamsE:
        .type           _ZN7cutlass13device_kernelINS_4gemm6kernel13GemmUniversalIN4cute5tupleIJiiiiEEENS1_10collective13CollectiveMmaINS1_35MainloopSm100TmaUmmaWarpSpecializedILi2ELi2ELi4ENS5_IJNS4_1CILi1EEESB_SB_EEEEENS5_IJNSA_ILi64EEENSA_ILi256EEENSA_ILi32EEEEEENS_12float_e4m3_tENS5_IJlSB_lEEESI_SJ_NS4_8TiledMMAINS4_8MMA_AtomIJNS4_10MMA_TraitsINS4_19SM100_MMA_F8F6F4_SSEJSI_SI_fSE_SF_NS4_17integral_constantINS4_4UMMA5MajorELSQ_0EEESR_NSO_INSP_7ScaleInELSS_0EEEST_EEEEEENS4_6LayoutISC_NS5_IJNSA_ILi0EEESX_SX_EEEEENS5_IJNS4_10UnderscoreES10_S10_EEEEENS4_13SM90_TMA_LOADENS4_14ComposedLayoutINS4_7SwizzleILi1ELi4ELi3EEENS4_18smem_ptr_flag_bitsILi8EEENSW_INS5_IJNSA_ILi8EEESG_EEENS5_IJSG_SB_EEEEEEEvNS4_8identityES13_S1D_vS1E_EENS_8epilogue10collective18CollectiveEpilogueINS1G_23Sm100TmaWarpSpecializedILi4ELi2ELi32ELb0ELb0EEEJSH_NS5_IJNSW_ISE_SB_EES1L_EEESI_SJ_SI_SJ_NS1G_6fusion15FusionCallbacksIS1K_NS1N_17LinearCombinationISI_fSI_fLNS_15FloatRoundStyleE2EEESH_S1M_JEEENS4_5SM1004TMEM4LOAD26SM100_TMEM_LOAD_16dp32b32xES13_NS14_INS15_ILi2ELi4ELi3EEES18_NSW_INS5_IJS19_SE_EEENS5_IJSE_SB_EEEEEEENS4_39AutoVectorizingCopyWithAssumedAlignmentILi128EEENS4_14SM90_TMA_STOREES21_S23_S23_EEEvvEEEEvNT_6ParamsE,@function
        .size           _ZN7cutlass13device_kernelINS_4gemm6kernel13GemmUniversalIN4cute5tupleIJiiiiEEENS1_10collective13CollectiveMmaINS1_35MainloopSm100TmaUmmaWarpSpecializedILi2ELi2ELi4ENS5_IJNS4_1CILi1EEESB_SB_EEEEENS5_IJNSA_ILi64EEENSA_ILi256EEENSA_ILi32EEEEEENS_12float_e4m3_tENS5_IJlSB_lEEESI_SJ_NS4_8TiledMMAINS4_8MMA_AtomIJNS4_10MMA_TraitsINS4_19SM100_MMA_F8F6F4_SSEJSI_SI_fSE_SF_NS4_17integral_constantINS4_4UMMA5MajorELSQ_0EEESR_NSO_INSP_7ScaleInELSS_0EEEST_EEEEEENS4_6LayoutISC_NS5_IJNSA_ILi0EEESX_SX_EEEEENS5_IJNS4_10UnderscoreES10_S10_EEEEENS4_13SM90_TMA_LOADENS4_14ComposedLayoutINS4_7SwizzleILi1ELi4ELi3EEENS4_18smem_ptr_flag_bitsILi8EEENSW_INS5_IJNSA_ILi8EEESG_EEENS5_IJSG_SB_EEEEEEEvNS4_8identityES13_S1D_vS1E_EENS_8epilogue10collective18CollectiveEpilogueINS1G_23Sm100TmaWarpSpecializedILi4ELi2ELi32ELb0ELb0EEEJSH_NS5_IJNSW_ISE_SB_EES1L_EEESI_SJ_SI_SJ_NS1G_6fusion15FusionCallbacksIS1K_NS1N_17LinearCombinationISI_fSI_fLNS_15FloatRoundStyleE2EEESH_S1M_JEEENS4_5SM1004TMEM4LOAD26SM100_TMEM_LOAD_16dp32b32xES13_NS14_INS15_ILi2ELi4ELi3EEES18_NSW_INS5_IJS19_SE_EEENS5_IJSE_SB_EEEEEEENS4_39AutoVectorizingCopyWithAssumedAlignmentILi128EEENS4_14SM90_TMA_STOREES21_S23_S23_EEEvvEEEEvNT_6ParamsE,(.L_x_164 - _ZN7cutlass13device_kernelINS_4gemm6kernel13GemmUniversalIN4cute5tupleIJiiiiEEENS1_10collective13CollectiveMmaINS1_35MainloopSm100TmaUmmaWarpSpecializedILi2ELi2ELi4ENS5_IJNS4_1CILi1EEESB_SB_EEEEENS5_IJNSA_ILi64EEENSA_ILi256EEENSA_ILi32EEEEEENS_12float_e4m3_tENS5_IJlSB_lEEESI_SJ_NS4_8TiledMMAINS4_8MMA_AtomIJNS4_10MMA_TraitsINS4_19SM100_MMA_F8F6F4_SSEJSI_SI_fSE_SF_NS4_17integral_constantINS4_4UMMA5MajorELSQ_0EEESR_NSO_INSP_7ScaleInELSS_0EEEST_EEEEEENS4_6LayoutISC_NS5_IJNSA_ILi0EEESX_SX_EEEEENS5_IJNS4_10UnderscoreES10_S10_EEEEENS4_13SM90_TMA_LOADENS4_14ComposedLayoutINS4_7SwizzleILi1ELi4ELi3EEENS4_18smem_ptr_flag_bitsILi8EEENSW_INS5_IJNSA_ILi8EEESG_EEENS5_IJSG_SB_EEEEEEEvNS4_8identityES13_S1D_vS1E_EENS_8epilogue10collective18CollectiveEpilogueINS1G_23Sm100TmaWarpSpecializedILi4ELi2ELi32ELb0ELb0EEEJSH_NS5_IJNSW_ISE_SB_EES1L_EEESI_SJ_SI_SJ_NS1G_6fusion15FusionCallbacksIS1K_NS1N_17LinearCombinationISI_fSI_fLNS_15FloatRoundStyleE2EEESH_S1M_JEEENS4_5SM1004TMEM4LOAD26SM100_TMEM_LOAD_16dp32b32xES13_NS14_INS15_ILi2ELi4ELi3EEES18_NSW_INS5_IJS19_SE_EEENS5_IJSE_SB_EEEEEEENS4_39AutoVectorizingCopyWithAssumedAlignmentILi128EEENS4_14SM90_TMA_STOREES21_S23_S23_EEEvvEEEEvNT_6ParamsE)
        .other          _ZN7cutlass13device_kernelINS_4gemm6kernel13GemmUniversalIN4cute5tupleIJiiiiEEENS1_10collective13CollectiveMmaINS1_35MainloopSm100TmaUmmaWarpSpecializedILi2ELi2ELi4ENS5_IJNS4_1CILi1EEESB_SB_EEEEENS5_IJNSA_ILi64EEENSA_ILi256EEENSA_ILi32EEEEEENS_12float_e4m3_tENS5_IJlSB_lEEESI_SJ_NS4_8TiledMMAINS4_8MMA_AtomIJNS4_10MMA_TraitsINS4_19SM100_MMA_F8F6F4_SSEJSI_SI_fSE_SF_NS4_17integral_constantINS4_4UMMA5MajorELSQ_0EEESR_NSO_INSP_7ScaleInELSS_0EEEST_EEEEEENS4_6LayoutISC_NS5_IJNSA_ILi0EEESX_SX_EEEEENS5_IJNS4_10UnderscoreES10_S10_EEEEENS4_13SM90_TMA_LOADENS4_14ComposedLayoutINS4_7SwizzleILi1ELi4ELi3EEENS4_18smem_ptr_flag_bitsILi8EEENSW_INS5_IJNSA_ILi8EEESG_EEENS5_IJSG_SB_EEEEEEEvNS4_8identityES13_S1D_vS1E_EENS_8epilogue10collective18CollectiveEpilogueINS1G_23Sm100TmaWarpSpecializedILi4ELi2ELi32ELb0ELb0EEEJSH_NS5_IJNSW_ISE_SB_EES1L_EEESI_SJ_SI_SJ_NS1G_6fusion15FusionCallbacksIS1K_NS1N_17LinearCombinationISI_fSI_fLNS_15FloatRoundStyleE2EEESH_S1M_JEEENS4_5SM1004TMEM4LOAD26SM100_TMEM_LOAD_16dp32b32xES13_NS14_INS15_ILi2ELi4ELi3EEES18_NSW_INS5_IJS19_SE_EEENS5_IJSE_SB_EEEEEEENS4_39AutoVectorizingCopyWithAssumedAlignmentILi128EEENS4_14SM90_TMA_STOREES21_S23_S23_EEEvvEEEEvNT_6ParamsE,@"STO_CUDA_ENTRY STV_DEFAULT"
_ZN7cutlass13device_kernelINS_4gemm6kernel13GemmUniversalIN4cute5tupleIJiiiiEEENS1_10collective13CollectiveMmaINS1_35MainloopSm100TmaUmmaWarpSpecializedILi2ELi2ELi4ENS5_IJNS4_1CILi1EEESB_SB_EEEEENS5_IJNSA_ILi64EEENSA_ILi256EEENSA_ILi32EEEEEENS_12float_e4m3_tENS5_IJlSB_lEEESI_SJ_NS4_8TiledMMAINS4_8MMA_AtomIJNS4_10MMA_TraitsINS4_19SM100_MMA_F8F6F4_SSEJSI_SI_fSE_SF_NS4_17integral_constantINS4_4UMMA5MajorELSQ_0EEESR_NSO_INSP_7ScaleInELSS_0EEEST_EEEEEENS4_6LayoutISC_NS5_IJNSA_ILi0EEESX_SX_EEEEENS5_IJNS4_10UnderscoreES10_S10_EEEEENS4_13SM90_TMA_LOADENS4_14ComposedLayoutINS4_7SwizzleILi1ELi4ELi3EEENS4_18smem_ptr_flag_bitsILi8EEENSW_INS5_IJNSA_ILi8EEESG_EEENS5_IJSG_SB_EEEEEEEvNS4_8identityES13_S1D_vS1E_EENS_8epilogue10collective18CollectiveEpilogueINS1G_23Sm100TmaWarpSpecializedILi4ELi2ELi32ELb0ELb0EEEJSH_NS5_IJNSW_ISE_SB_EES1L_EEESI_SJ_SI_SJ_NS1G_6fusion15FusionCallbacksIS1K_NS1N_17LinearCombinationISI_fSI_fLNS_15FloatRoundStyleE2EEESH_S1M_JEEENS4_5SM1004TMEM4LOAD26SM100_TMEM_LOAD_16dp32b32xES13_NS14_INS15_ILi2ELi4ELi3EEES18_NSW_INS5_IJS19_SE_EEENS5_IJSE_SB_EEEEEEENS4_39AutoVectorizingCopyWithAssumedAlignmentILi128EEENS4_14SM90_TMA_STOREES21_S23_S23_EEEvvEEEEvNT_6ParamsE:
[----:B------:R-:W1:Y:S01]  /*0000*/  LDC R1, c[0x0][0x37c] ;  /* 0x0000df00ff017b82 */ /* 0x000e620000000800 */
[----:B------:R-:W2:Y:S01]  /*0010*/  S2R R108, SR_TID.X ;  /* 0x00000000006c7919 */ /* 0x000ea20000002100 */
[----:B------:R-:W3:Y:S01]  /*0020*/  LDCU.64 UR4, c[0x0][0x890] ;  /* 0x00011200ff0477ac */ /* 0x000ee20008000a00 */
[----:B------:R-:W-:Y:S02]  /*0030*/  PRMT R96, RZ, 0x7610, R96 ;  /* 0x00007610ff607816 */ /* 0x000fe40000000060 */
[----:B------:R-:W-:Y:S01]  /*0040*/  ELECT P5, URZ, PT ;  /* 0x0000000000ff782f */ /* 0x000fe200038a0000 */
[----:B------:R-:W4:Y:S01]  /*0050*/  LDCU.64 UR46, c[0x0][0x358] ;  /* 0x00006b00ff2e77ac */ /* 0x000f220008000a00 */
[----:B---3--:R-:W-:-:S04]  /*0060*/  UISETP.NE.U32.AND UP0, UPT, UR4, URZ, UPT ;  /* 0x000000ff0400728c */ /* 0x008fc8000bf05070 */
[----:B------:R-:W-:Y:S01]  /*0070*/  UISETP.NE.AND.EX UP0, UPT, UR5, URZ, UPT, UP0 ;  /* 0x000000ff0500728c */ /* 0x000fe2000bf05300 */
[----:B--2---:R-:W-:-:S05]  /*0080*/  SHF.R.U32.HI R101, RZ, 0x5, R108 ;  /* 0x00000005ff657819 */ /* 0x004fca000001166c */
[----:B------:R-:W2:Y:S02]  /*0090*/  SHFL.IDX PT, R0, R101, RZ, 0x1f ;  /* 0x00001fff65007589 */ /* 0x000ea400000e0000 */
[----:B--2---:R-:W-:Y:S01]  /*00a0*/  R2UR UR8, R0 ;  /* 0x00000000000872ca */ /* 0x004fe200000e0000 */
[----:B-1--4-:R-:W-:-:S14]  /*00b0*/  BRA.U UP0, `(.L_x_0) ;  /* 0x00000001002c7547 */ /* 0x012fdc000b800000 */
[----:B------:R-:W1:Y:S02]  /*00c0*/  LDCU.64 UR6, c[0x0][0x888] ;  /* 0x00011100ff0677ac */ /* 0x000e640008000a00 */
[----:B-1----:R-:W-:-:S04]  /*00d0*/  UISETP.NE.U32.AND UP0, UPT, UR6, URZ, UPT ;  /* 0x000000ff0600728c */ /* 0x002fc8000bf05070 */
[----:B------:R-:W-:-:S09]  /*00e0*/  UISETP.NE.AND.EX UP0, UPT, UR7, URZ, UPT, UP0 ;  /* 0x000000ff0700728c */ /* 0x000fd2000bf05300 */
[----:B------:R-:W-:Y:S05]  /*00f0*/  BRA.U !UP0, `(.L_x_1) ;  /* 0x0000000108107547 */ /* 0x000fea000b800000 */
[----:B------:R-:W1:Y:S02]  /*0100*/  LDC.64 R2, c[0x0][0x888] ;  /* 0x00022200ff027b82 */ /* 0x000e640000000a00 */
[----:B-1----:R1:W5:Y:S01]  /*0110*/  LDG.E R49, desc[UR46][R2.64] ;  /* 0x0000002e02317981 */ /* 0x002362000c1e1900 */
[----:B------:R-:W-:Y:S01]  /*0120*/  HFMA2 R96, -RZ, RZ, 0, 5.9604644775390625e-08 ;  /* 0x00000001ff607431 */ /* 0x000fe200000001ff */
[----:B------:R-:W-:Y:S05]  /*0130*/  BRA `(.L_x_0) ;  /* 0x00000000000c7947 */ /* 0x000fea0003800000 */
.L_x_1:
[----:B------:R-:W1:Y:S01]  /*0140*/  LDCU UR6, c[0x0][0x880] ;  /* 0x00011000ff0677ac */ /* 0x000e620008000800 */
[----:B------:R-:W-:Y:S01]  /*0150*/  HFMA2 R96, -RZ, RZ, 0, 5.9604644775390625e-08 ;  /* 0x00000001ff607431 */ /* 0x000fe200000001ff */
[----:B-1----:R-:W-:-:S07]  /*0160*/  MOV R49, UR6 ;  /* 0x0000000600317c02 */ /* 0x002fce0008000f00 */
.L_x_0:
[----:B------:R-:W2:Y:S02]  /*0170*/  LDCU.64 UR6, c[0x0][0x8b0] ;  /* 0x00011600ff0677ac */ /* 0x000ea40008000a00 */
[----:B--2---:R-:W-:-:S04]  /*0180*/  UISETP.NE.U32.AND UP0, UPT, UR6, URZ, UPT ;  /* 0x000000ff0600728c */ /* 0x004fc8000bf05070 */
[----:B------:R-:W-:-:S09]  /*0190*/  UISETP.NE.AND.EX UP0, UPT, UR7, URZ, UPT, UP0 ;  /* 0x000000ff0700728c */ /* 0x000fd2000bf05300 */
[----:B------:R-:W-:Y:S05]  /*01a0*/  BRA.U UP0, `(.L_x_2) ;  /* 0x0000000100247547 */ /* 0x000fea000b800000 */
[----:B------:R-:W2:Y:S02]  /*01b0*/  LDCU.64 UR6, c[0x0][0x8a8] ;  /* 0x00011500ff0677ac */ /* 0x000ea40008000a00 */
[----:B--2---:R-:W-:-:S04]  /*01c0*/  UISETP.NE.U32.AND UP0, UPT, UR6, URZ, UPT ;  /* 0x000000ff0600728c */ /* 0x004fc8000bf05070 */
[----:B------:R-:W-:-:S09]  /*01d0*/  UISETP.NE.AND.EX UP0, UPT, UR7, URZ, UPT, UP0 ;  /* 0x000000ff0700728c */ /* 0x000fd2000bf05300 */
[----:B------:R-:W-:Y:S05]  /*01e0*/  BRA.U !UP0, `(.L_x_3) ;  /* 0x00000001080c7547 */ /* 0x000fea000b800000 */
[----:B-1----:R-:W1:Y:S02]  /*01f0*/  LDC.64 R2, c[0x0][0x8a8] ;  /* 0x00022a00ff027b82 */ /* 0x002e640000000a00 */
[----:B-1----:R2:W5:Y:S01]  /*0200*/  LDG.E R47, desc[UR46][R2.64] ;  /* 0x0000002e022f7981 */ /* 0x002562000c1e1900 */
[----:B------:R-:W-:Y:S05]  /*0210*/  BRA `(.L_x_2) ;  /* 0x0000000000087947 */ /* 0x000fea0003800000 */
.L_x_3:
[----:B------:R-:W2:Y:S02]  /*0220*/  LDCU UR6, c[0x0][0x8a0] ;  /* 0x00011400ff0677ac */ /* 0x000ea40008000800 */
[----:B--2---:R-:W-:Y:S02]  /*0230*/  MOV R47, UR6 ;  /* 0x00000006002f7c02 */ /* 0x004fe40008000f00 */
.L_x_2:
[----:B------:R-:W-:Y:S01]  /*0240*/  IMAD.U32 R0, RZ, RZ, UR8 ;  /* 0x00000008ff007e24 */ /* 0x000fe2000f8e00ff */
[----:B------:R-:W-:Y:S04]  /*0250*/  BSSY.RECONVERGENT B0, `(.L_x_4) ;  /* 0x000000c000007945 */ /* 0x000fe80003800200 */
[C---:B------:R-:W-:Y:S02]  /*0260*/  ISETP.NE.OR P1, PT, R0.reuse, 0x1, !P5 ;  /* 0x000000010000780c */ /* 0x040fe40006f25670 */
[----:B------:R-:W-:-:S11]  /*0270*/  ISETP.NE.OR P0, PT, R0, 0x3, !P5 ;  /* 0x000000030000780c */ /* 0x000fd60006f05670 */
[----:B------:R-:W-:Y:S05]  /*0280*/  @P1 BRA `(.L_x_5) ;  /* 0x0000000000201947 */ /* 0x000fea0003800000 */
[----:B------:R-:W3:Y:S02]  /*0290*/  LDCU.64 UR6, c[0x0][0x348] ;  /* 0x00006900ff0677ac */ /* 0x000ee40008000a00 */
[----:B---3--:R-:W-:Y:S02]  /*02a0*/  UIADD3 UR10, UP1, UPT, UR6, 0x80, URZ ;  /* 0x00000080060a7890 */ /* 0x008fe4000ff3e0ff */
[----:B------:R-:W-:Y:S02]  /*02b0*/  UIADD3 UR6, UP0, UPT, UR6, 0x180, URZ ;  /* 0x0000018006067890 */ /* 0x000fe4000ff1e0ff */
[----:B------:R-:W-:Y:S02]  /*02c0*/  UIADD3.X UR11, UPT, UPT, URZ, UR7, URZ, UP1, !UPT ;  /* 0x00000007ff0b7290 */ /* 0x000fe40008ffe4ff */
[----:B------:R-:W-:-:S07]  /*02d0*/  UIADD3.X UR7, UPT, UPT, URZ, UR7, URZ, UP0, !UPT ;  /* 0x00000007ff077290 */ /* 0x000fce00087fe4ff */
[----:B------:R3:W-:Y:S02]  /*02e0*/  UTMACCTL.PF [UR10] ;  /* 0x000000000a0079b9 */ /* 0x0007e40008040000 */
[----:B------:R3:W-:Y:S02]  /*02f0*/  UTMACCTL.PF [UR6] ;  /* 0x00000000060079b9 */ /* 0x0007e40008040000 */
[----:B---3--:R-:W-:Y:S01]  /*0300*/  NOP ;  /* 0x0000000000007918 */ /* 0x008fe20000000000 */
.L_x_5:
[----:B------:R-:W-:Y:S05]  /*0310*/  BSYNC.RECONVERGENT B0 ;  /* 0x0000000000007941 */ /* 0x000fea0003800200 */
.L_x_4:
[----:B------:R-:W-:Y:S04]  /*0320*/  BSSY.RECONVERGENT B0, `(.L_x_6) ;  /* 0x000000a000007945 */ /* 0x000fe80003800200 */
        /* <DEDUP_REMOVED lines=9> */
.L_x_7:
[----:B------:R-:W-:Y:S05]  /*03c0*/  BSYNC.RECONVERGENT B0 ;  /* 0x0000000000007941 */ /* 0x000fea0003800200 */
.L_x_6:
[----:B------:R-:W3:Y:S01]  /*03d0*/  LDCU.64 UR6, c[0x0][0x888] ;  /* 0x00011100ff0677ac */ /* 0x000ee20008000a00 */
[----:B------:R-:W-:Y:S02]  /*03e0*/  UISETP.EQ.U32.AND UP1, UPT, UR4, URZ, UPT ;  /* 0x000000ff0400728c */ /* 0x000fe4000bf22070 */
[----:B------:R-:W-:Y:S02]  /*03f0*/  UPLOP3.LUT UP2, UPT, UPT, UPT, UPT, 0x80, 0x8 ;  /* 0x000000000008789c */ /* 0x000fe40003f4f070 */
[----:B---3--:R-:W-:-:S04]  /*0400*/  UISETP.NE.U32.AND UP0, UPT, UR6, URZ, UPT ;  /* 0x000000ff0600728c */ /* 0x008fc8000bf05070 */
[----:B------:R-:W-:-:S04]  /*0410*/  UISETP.NE.AND.EX UP0, UPT, UR7, URZ, UPT, UP0 ;  /* 0x000000ff0700728c */ /* 0x000fc8000bf05300 */
[----:B------:R-:W-:-:S04]  /*0420*/  UISETP.EQ.OR.EX UP3, UPT, UR5, URZ, !UP0, UP1 ;  /* 0x000000ff0500728c */ /* 0x000fc8000c762710 */
[----:B------:R-:W-:-:S05]  /*0430*/  UP2UR UR50, UPR, URZ, 0x8 ;  /* 0x00000008ff327883 */ /* 0x000fca0008000000 */
[----:B------:R-:W-:Y:S07]  /*0440*/  BRA.U !UP3, `(.L_x_8) ;  /* 0x000000010b207547 */ /* 0x000fee000b800000 */
[----:B------:R-:W-:Y:S01]  /*0450*/  UISETP.NE.U32.AND UP2, UPT, UR4, URZ, UPT ;  /* 0x000000ff0400728c */ /* 0x000fe2000bf45070 */
[----:B-----5:R-:W-:Y:S01]  /*0460*/  FSETP.NEU.AND P0, PT, R49, RZ, PT ;  /* 0x000000ff3100720b */ /* 0x020fe20003f0d000 */
[----:B------:R-:W-:Y:S02]  /*0470*/  USEL UR4, URZ, 0xffffffff, UP0 ;  /* 0xffffffffff047887 */ /* 0x000fe40008000000 */
[----:B------:R-:W-:-:S10]  /*0480*/  UISETP.NE.AND.EX UP2, UPT, UR5, URZ, UPT, UP2 ;  /* 0x000000ff0500728c */ /* 0x000fd4000bf45320 */
[----:B------:R-:W-:Y:S01]  /*0490*/  VOTEU.ANY UP1, P0 ;  /* 0x0000000000ff7886 */ /* 0x000fe20000020100 */
[----:B------:R-:W-:-:S04]  /*04a0*/  @!UP2 USEL UR4, URZ, 0xffffffff, UP1 ;  /* 0xffffffffff04a887 */ /* 0x000fc80008800000 */
[----:B------:R-:W-:-:S04]  /*04b0*/  ULOP3.LUT UR4, UR4, 0x1, URZ, 0xc0, !UPT ;  /* 0x0000000104047892 */ /* 0x000fc8000f8ec0ff */
[----:B------:R-:W-:-:S11]  /*04c0*/  UISETP.NE.U32.AND UP2, UPT, UR4, 0x1, UPT ;  /* 0x000000010400788c */ /* 0x000fd6000bf45070 */
.L_x_8:
[----:B-12---:R-:W1:Y:S01]  /*04d0*/  SHFL.IDX PT, R2, R101, RZ, 0x1f ;  /* 0x00001fff65027589 */ /* 0x006e6200000e0000 */
[----:B------:R-:W-:-:S04]  /*04e0*/  UISETP.NE.AND UP1, UPT, UR8, 0x2, UPT ;  /* 0x000000020800788c */ /* 0x000fc8000bf25270 */
[----:B------:R-:W-:Y:S01]  /*04f0*/  USEL UR6, URZ, 0x1, UP1 ;  /* 0x00000001ff067887 */ /* 0x000fe20008800000 */
[----:B-1----:R-:W-:-:S13]  /*0500*/  ISETP.NE.AND P0, PT, R2, RZ, PT ;  /* 0x000000ff0200720c */ /* 0x002fda0003f05270 */
[----:B------:R-:W-:Y:S05]  /*0510*/  @P0 BRA `(.L_x_9) ;  /* 0x0000000000380947 */ /* 0x000fea0003800000 */
[----:B------:R-:W1:Y:S01]  /*0520*/  S2UR UR5, SR_CgaCtaId ;  /* 0x00000000000579c3 */ /* 0x000e620000008800 */
[----:B------:R-:W-:Y:S01]  /*0530*/  UMOV UR7, 0x400 ;  /* 0x0000040000077882 */ /* 0x000fe20000000000 */
[----:B------:R-:W-:Y:S01]  /*0540*/  UMOV UR4, 0x1 ;  /* 0x0000000100047882 */ /* 0x000fe20000000000 */
[----:B------:R-:W-:Y:S01]  /*0550*/  ELECT P0, URZ, PT ;  /* 0x0000000000ff782f */ /* 0x000fe20003800000 */
[----:B------:R-:W-:-:S04]  /*0560*/  UIADD3 UR10, UPT, UPT, -UR4, 0x100000, URZ ;  /* 0x00100000040a7890 */ /* 0x000fc8000fffe1ff */
[----:B------:R-:W-:Y:S02]  /*0570*/  USHF.L.U32 UR11, UR10, 0xb, URZ ;  /* 0x0000000b0a0b7899 */ /* 0x000fe400080006ff */
[----:B------:R-:W-:Y:S02]  /*0580*/  USHF.L.U32 UR10, UR10, 0x1, URZ ;  /* 0x000000010a0a7899 */ /* 0x000fe400080006ff */
[----:B-1----:R-:W-:Y:S01]  /*0590*/  ULEA UR5, UR5, UR7, 0x18 ;  /* 0x0000000705057291 */ /* 0x002fe2000f8ec0ff */
[----:B------:R-:W1:Y:S11]  /*05a0*/  FENCE.VIEW.ASYNC.S ;  /* 0x00000000000073c6 */ /* 0x000e760000000000 */
[----:B-1----:R1:W2:Y:S01]  /*05b0*/  SYNCS.EXCH.64 URZ, [UR5], UR10 ;  /* 0x0000000a05ff75b2 */ /* 0x0022a20008000100 */
[----:B------:R1:W3:Y:S01]  /*05c0*/  SYNCS.EXCH.64 URZ, [UR5+0x10], UR10 ;  /* 0x0000100a05ff75b2 */ /* 0x0002e20008000100 */
[----:B------:R1:W4:Y:S01]  /*05d0*/  SYNCS.EXCH.64 URZ, [UR5+0x8], UR10 ;  /* 0x0000080a05ff75b2 */ /* 0x0003220008000100 */
[----:B------:R1:W1:Y:S01]  /*05e0*/  SYNCS.EXCH.64 URZ, [UR5+0x18], UR10 ;  /* 0x0000180a05ff75b2 */ /* 0x0002620008000100 */
[----:B------:R-:W-:Y:S01]  /*05f0*/  NOP ;  /* 0x0000000000007918 */ /* 0x000fe20000000000 */
.L_x_9:
[----:B------:R-:W2:Y:S01]  /*0600*/  SHFL.IDX PT, R2, R101, RZ, 0x1f ;  /* 0x00001fff65027589 */ /* 0x000ea200000e0000 */
[----:B------:R-:W-:Y:S01]  /*0610*/  NOP ;  /* 0x0000000000007918 */ /* 0x000fe20000000000 */
[----:B--2---:R-:W-:-:S13]  /*0620*/  ISETP.NE.AND P0, PT, R2, 0x1, PT ;  /* 0x000000010200780c */ /* 0x004fda0003f05270 */
[----:B------:R-:W-:Y:S05]  /*0630*/  @P0 BRA `(.L_x_10) ;  /* 0x0000000000580947 */ /* 0x000fea0003800000 */
[----:B------:R-:W2:Y:S01]  /*0640*/  S2UR UR7, SR_CgaCtaId ;  /* 0x00000000000779c3 */ /* 0x000ea20000008800 */
[----:B------:R-:W-:Y:S01]  /*0650*/  UMOV UR9, 0x400 ;  /* 0x0000040000097882 */ /* 0x000fe20000000000 */
[----:B-1----:R-:W-:Y:S01]  /*0660*/  UMOV UR5, 0x20 ;  /* 0x0000002000057882 */ /* 0x002fe20000000000 */
[----:B------:R-:W-:Y:S01]  /*0670*/  UMOV UR4, 0x80 ;  /* 0x0000008000047882 */ /* 0x000fe20000000000 */
[----:B------:R-:W-:-:S04]  /*0680*/  UIADD3 UR10, UPT, UPT, -UR5, 0x100000, URZ ;  /* 0x00100000050a7890 */ /* 0x000fc8000fffe1ff */
[----:B------:R-:W-:Y:S02]  /*0690*/  USHF.L.U32 UR11, UR10, 0xb, URZ ;  /* 0x0000000b0a0b7899 */ /* 0x000fe400080006ff */
[----:B------:R-:W-:Y:S02]  /*06a0*/  USHF.L.U32 UR10, UR10, 0x1, URZ ;  /* 0x000000010a0a7899 */ /* 0x000fe400080006ff */
[----:B------:R-:W-:-:S04]  /*06b0*/  UIADD3 UR4, UPT, UPT, -UR4, 0x100000, URZ ;  /* 0x0010000004047890 */ /* 0x000fc8000fffe1ff */
[----:B------:R-:W-:Y:S02]  /*06c0*/  USHF.L.U32 UR5, UR4, 0xb, URZ ;  /* 0x0000000b04057899 */ /* 0x000fe400080006ff */
[----:B------:R-:W-:Y:S01]  /*06d0*/  USHF.L.U32 UR4, UR4, 0x1, URZ ;  /* 0x0000000104047899 */ /* 0x000fe200080006ff */
[----:B------:R-:W-:Y:S01]  /*06e0*/  ELECT P0, URZ, PT ;  /* 0x0000000000ff782f */ /* 0x000fe20003800000 */
[----:B--2---:R-:W-:Y:S01]  /*06f0*/  ULEA UR7, UR7, UR9, 0x18 ;  /* 0x0000000907077291 */ /* 0x004fe2000f8ec0ff */
[----:B------:R-:W1:Y:S11]  /*0700*/  FENCE.VIEW.ASYNC.S ;  /* 0x00000000000073c6 */ /* 0x000e760000000000 */
[----:B-1----:R2:W1:Y:S01]  /*0710*/  SYNCS.EXCH.64 URZ, [UR7+0x20], UR10 ;  /* 0x0000200a07ff75b2 */ /* 0x0024620008000100 */
[----:B------:R2:W1:Y:S01]  /*0720*/  SYNCS.EXCH.64 URZ, [UR7+0x40], UR4 ;  /* 0x0000400407ff75b2 */ /* 0x0004620008000100 */
[----:B------:R2:W1:Y:S01]  /*0730*/  SYNCS.EXCH.64 URZ, [UR7+0x28], UR10 ;  /* 0x0000280a07ff75b2 */ /* 0x0004620008000100 */
[----:B------:R2:W1:Y:S01]  /*0740*/  SYNCS.EXCH.64 URZ, [UR7+0x48], UR4 ;  /* 0x0000480407ff75b2 */ /* 0x0004620008000100 */
[----:B------:R2:W1:Y:S01]  /*0750*/  SYNCS.EXCH.64 URZ, [UR7+0x30], UR10 ;  /* 0x0000300a07ff75b2 */ /* 0x0004620008000100 */
[----:B------:R2:W1:Y:S01]  /*0760*/  SYNCS.EXCH.64 URZ, [UR7+0x50], UR4 ;  /* 0x0000500407ff75b2 */ /* 0x0004620008000100 */
[----:B------:R2:W1:Y:S01]  /*0770*/  SYNCS.EXCH.64 URZ, [UR7+0x38], UR10 ;  /* 0x0000380a07ff75b2 */ /* 0x0004620008000100 */
[----:B------:R2:W1:Y:S02]  /*0780*/  SYNCS.EXCH.64 URZ, [UR7+0x58], UR4 ;  /* 0x0000580407ff75b2 */ /* 0x0004640008000100 */
[----:B--2---:R-:W-:Y:S01]  /*0790*/  NOP ;  /* 0x0000000000007918 */ /* 0x004fe20000000000 */
.L_x_10:
[----:B------:R-:W2:Y:S01]  /*07a0*/  SHFL.IDX PT, R2, R101, RZ, 0x1f ;  /* 0x00001fff65027589 */ /* 0x000ea200000e0000 */
[----:B------:R-:W-:Y:S01]  /*07b0*/  NOP ;  /* 0x0000000000007918 */ /* 0x000fe20000000000 */
[----:B--2---:R-:W-:-:S13]  /*07c0*/  ISETP.NE.AND P0, PT, R2, 0x3, PT ;  /* 0x000000030200780c */ /* 0x004fda0003f05270 */
[----:B------:R-:W-:Y:S05]  /*07d0*/  @P0 BRA `(.L_x_11) ;  /* 0x0000000000300947 */ /* 0x000fea0003800000 */
[----:B-1----:R-:W1:Y:S01]  /*07e0*/  S2UR UR5, SR_CgaCtaId ;  /* 0x00000000000579c3 */ /* 0x002e620000008800 */
        /* <DEDUP_REMOVED lines=8> */
[----:B-1----:R2:W1:Y:S01]  /*0870*/  SYNCS.EXCH.64 URZ, [UR5+0x60], UR10 ;  /* 0x0000600a05ff75b2 */ /* 0x0024620008000100 */
[----:B------:R2:W1:Y:S02]  /*0880*/  SYNCS.EXCH.64 URZ, [UR5+0x68], UR10 ;  /* 0x0000680a05ff75b2 */ /* 0x0004640008000100 */
[----:B--2---:R-:W-:Y:S01]  /*0890*/  NOP ;  /* 0x0000000000007918 */ /* 0x004fe20000000000 */
.L_x_11:
[----:B------:R-:W2:Y:S01]  /*08a0*/  SHFL.IDX PT, R2, R101, RZ, 0x1f ;  /* 0x00001fff65027589 */ /* 0x000ea200000e0000 */
[----:B------:R-:W-:Y:S01]  /*08b0*/  NOP ;  /* 0x0000000000007918 */ /* 0x000fe20000000000 */
[----:B--2---:R-:W-:-:S13]  /*08c0*/  ISETP.NE.AND P0, PT, R2, 0x4, PT ;  /* 0x000000040200780c */ /* 0x004fda0003f05270 */
[----:B------:R-:W-:Y:S05]  /*08d0*/  @P0 BRA `(.L_x_12) ;  /* 0x00000000004c0947 */ /* 0x000fea0003800000 */
[----:B-1----:R-:W1:Y:S01]  /*08e0*/  S2UR UR5, SR_CgaCtaId ;  /* 0x00000000000579c3 */ /* 0x002e620000008800 */
[----:B------:R-:W-:Y:S01]  /*08f0*/  UMOV UR9, 0x100 ;  /* 0x0000010000097882 */ /* 0x000fe20000000000 */
[----:B------:R-:W-:Y:S01]  /*0900*/  UMOV UR7, 0x400 ;  /* 0x0000040000077882 */ /* 0x000fe20000000000 */
[----:B------:R-:W-:Y:S01]  /*0910*/  USEL UR9, UR9, 0xe0, UP2 ;  /* 0x000000e009097887 */ /* 0x000fe20009000000 */
[----:B------:R-:W-:Y:S01]  /*0920*/  UMOV UR4, 0x1 ;  /* 0x0000000100047882 */ /* 0x000fe20000000000 */
[----:B------:R-:W-:Y:S01]  /*0930*/  ELECT P0, URZ, PT ;  /* 0x0000000000ff782f */ /* 0x000fe20003800000 */
[----:B------:R-:W-:-:S04]  /*0940*/  UIADD3 UR10, UPT, UPT, -UR4, 0x100000, URZ ;  /* 0x00100000040a7890 */ /* 0x000fc8000fffe1ff */
[----:B------:R-:W-:Y:S02]  /*0950*/  USHF.L.U32 UR11, UR10, 0xb, URZ ;  /* 0x0000000b0a0b7899 */ /* 0x000fe400080006ff */
[----:B------:R-:W-:Y:S02]  /*0960*/  USHF.L.U32 UR10, UR10, 0x1, URZ ;  /* 0x000000010a0a7899 */ /* 0x000fe400080006ff */
[----:B------:R-:W-:-:S04]  /*0970*/  UIADD3 UR12, UPT, UPT, -UR9, 0x100000, URZ ;  /* 0x00100000090c7890 */ /* 0x000fc8000fffe1ff */
[----:B------:R-:W-:Y:S02]  /*0980*/  USHF.L.U32 UR13, UR12, 0xb, URZ ;  /* 0x0000000b0c0d7899 */ /* 0x000fe400080006ff */
[----:B------:R-:W-:Y:S02]  /*0990*/  USHF.L.U32 UR12, UR12, 0x1, URZ ;  /* 0x000000010c0c7899 */ /* 0x000fe400080006ff */
[----:B-1----:R-:W-:Y:S01]  /*09a0*/  ULEA UR5, UR5, UR7, 0x18 ;  /* 0x0000000705057291 */ /* 0x002fe2000f8ec0ff */
[----:B------:R-:W1:Y:S11]  /*09b0*/  FENCE.VIEW.ASYNC.S ;  /* 0x00000000000073c6 */ /* 0x000e760000000000 */
[----:B-1----:R2:W1:Y:S01]  /*09c0*/  SYNCS.EXCH.64 URZ, [UR5+0x70], UR10 ;  /* 0x0000700a05ff75b2 */ /* 0x0024620008000100 */
[----:B------:R2:W1:Y:S01]  /*09d0*/  SYNCS.EXCH.64 URZ, [UR5+0x80], UR12 ;  /* 0x0000800c05ff75b2 */ /* 0x0004620008000100 */
[----:B------:R2:W1:Y:S01]  /*09e0*/  SYNCS.EXCH.64 URZ, [UR5+0x78], UR10 ;  /* 0x0000780a05ff75b2 */ /* 0x0004620008000100 */
[----:B------:R2:W1:Y:S02]  /*09f0*/  SYNCS.EXCH.64 URZ, [UR5+0x88], UR12 ;  /* 0x0000880c05ff75b2 */ /* 0x0004640008000100 */
[----:B--2---:R-:W-:Y:S01]  /*0a00*/  NOP ;  /* 0x0000000000007918 */ /* 0x004fe20000000000 */
.L_x_12:
        /* <DEDUP_REMOVED lines=26> */
.L_x_13:
        /* <DEDUP_REMOVED lines=18> */
.L_x_14:
[----:B-1----:R-:W1:Y:S01]  /*0cd0*/  S2UR UR5, SR_CTAID.X ;  /* 0x00000000000579c3 */ /* 0x002e620000002500 */
[----:B------:R-:W-:-:S05]  /*0ce0*/  CS2R.32 R95, SR_CgaSize ;  /* 0x00000000005f7805 */ /* 0x000fca0000008a00 */
[----:B------:R-:W-:-:S05]  /*0cf0*/  IMAD R95, R95, -0xa0, RZ ;  /* 0xffffff605f5f7824 */ /* 0x000fca00078e02ff */
[----:B------:R-:W-:-:S14]  /*0d00*/  R2UR UR9, R95 ;  /* 0x000000005f0972ca */ /* 0x000fdc00000e0000 */
[----:B------:R-:W2:Y:S01]  /*0d10*/  LDCU UR9, c[0x0][UR9+0x2b0] ;  /* 0x00005600090977ac */ /* 0x000ea20008000800 */
[----:B------:R-:W-:Y:S01]  /*0d20*/  NOP ;  /* 0x0000000000007918 */ /* 0x000fe20000000000 */
[----:B------:R-:W-:-:S05]  /*0d30*/  CS2R.32 R95, SR_CgaSize ;  /* 0x00000000005f7805 */ /* 0x000fca0000008a00 */
[----:B------:R-:W-:-:S05]  /*0d40*/  IMAD R95, R95, -0xa0, RZ ;  /* 0xffffff605f5f7824 */ /* 0x000fca00078e02ff */
[----:B------:R-:W-:-:S14]  /*0d50*/  R2UR UR7, R95 ;  /* 0x000000005f0772ca */ /* 0x000fdc00000e0000 */
[----:B------:R-:W3:Y:S01]  /*0d60*/  LDCU UR7, c[0x0][UR7+0x2b4] ;  /* 0x00005680070777ac */ /* 0x000ee20008000800 */
[----:B------:R-:W4:Y:S08]  /*0d70*/  S2UR UR4, SR_CTAID.Y ;  /* 0x00000000000479c3 */ /* 0x000f300000002600 */
[----:B------:R-:W3:Y:S01]  /*0d80*/  LDC R10, c[0x0][0xb24] ;  /* 0x0002c900ff0a7b82 */ /* 0x000ee20000000800 */
[----:B-1----:R-:W-:-:S02]  /*0d90*/  I2FP.F32.U32 R95, UR5 ;  /* 0x00000005005f7c45 */ /* 0x002fc40008201000 */
[----:B------:R-:W-:-:S05]  /*0da0*/  CS2R.32 R3, SR_CgaSize ;  /* 0x0000000000037805 */ /* 0x000fca0000008a00 */
[----:B------:R-:W-:-:S06]  /*0db0*/  IMAD R3, R3, -0xa0, RZ ;  /* 0xffffff6003037824 */ /* 0x000fcc00078e02ff */
[----:B------:R-:W1:Y:S01]  /*0dc0*/  LDC R3, c[0x0][R3+0x2a0] ;  /* 0x0000a80003037b82 */ /* 0x000e620000000800 */
[----:B------:R-:W-:Y:S01]  /*0dd0*/  MOV R15, UR5 ;  /* 0x00000005000f7c02 */ /* 0x000fe20008000f00 */
[----:B--2---:R-:W-:Y:S01]  /*0de0*/  FMUL R95, R95, UR9 ;  /* 0x000000095f5f7c20 */ /* 0x004fe20008400000 */
[----:B----4-:R-:W-:Y:S02]  /*0df0*/  I2FP.F32.U32 R94, UR4 ;  /* 0x00000004005e7c45 */ /* 0x010fe40008201000 */
[----:B------:R-:W-:-:S05]  /*0e00*/  CS2R.32 R2, SR_CgaSize ;  /* 0x0000000000027805 */ /* 0x000fca0000008a00 */
[----:B------:R-:W-:-:S06]  /*0e10*/  IMAD R2, R2, -0xa0, RZ ;  /* 0xffffff6002027824 */ /* 0x000fcc00078e02ff */
[----:B------:R-:W2:Y:S01]  /*0e20*/  LDC R2, c[0x0][R2+0x2a4] ;  /* 0x0000a90002027b82 */ /* 0x000ea20000000800 */
[----:B------:R-:W-:Y:S01]  /*0e30*/  MOV R14, UR4 ;  /* 0x00000004000e7c02 */ /* 0x000fe20008000f00 */
[----:B------:R-:W4:Y:S01]  /*0e40*/  F2I.U32.TRUNC.NTZ R95, R95 ;  /* 0x0000005f005f7305 */ /* 0x000f22000020f000 */
[----:B---3--:R-:W-:-:S05]  /*0e50*/  FMUL R94, R94, UR7 ;  /* 0x000000075e5e7c20 */ /* 0x008fca0008400000 */
[----:B------:R-:W-:Y:S01]  /*0e60*/  BAR.SYNC.DEFER_BLOCKING 0x0 ;  /* 0x0000000000007b1d */ /* 0x000fe20000010000 */
[----:B------:R-:W-:-:S05]  /*0e70*/  ISETP.GE.AND P0, PT, R10, 0x1, PT ;  /* 0x000000010a00780c */ /* 0x000fca0003f06270 */
[----:B------:R-:W3:Y:S02]  /*0e80*/  F2I.U32.TRUNC.NTZ R94, R94 ;  /* 0x0000005e005e7305 */ /* 0x000ee4000020f000 */
[----:B------:R-:W2:Y:S01]  /*0e90*/  S2UR UR36, SR_CTAID.Z ;  /* 0x00000000002479c3 */ /* 0x000ea20000002700 */
[----:B----4-:R-:W-:-:S05]  /*0ea0*/  IADD3 R95, PT, PT, -R95, RZ, RZ ;  /* 0x000000ff5f5f7210 */ /* 0x010fca0007ffe1ff */
[----:B-1----:R-:W-:Y:S01]  /*0eb0*/  IMAD R95, R3, R95, UR5 ;  /* 0x00000005035f7e24 */ /* 0x002fe2000f8e025f */
[----:B---3--:R-:W-:-:S05]  /*0ec0*/  IADD3 R94, PT, PT, -R94, RZ, RZ ;  /* 0x000000ff5e5e7210 */ /* 0x008fca0007ffe1ff */
[----:B--2---:R-:W-:Y:S01]  /*0ed0*/  IMAD R94, R2, R94, UR4 ;  /* 0x00000004025e7e24 */ /* 0x004fe2000f8e025e */
[----:B------:R-:W-:Y:S06]  /*0ee0*/  @!P0 BRA `(.L_x_15) ;  /* 0x0000000000b88947 */ /* 0x000fec0003800000 */
[----:B------:R-:W1:Y:S01]  /*0ef0*/  LDC.64 R4, c[0x0][0xb18] ;  /* 0x0002c600ff047b82 */ /* 0x000e620000000a00 */
[----:B------:R-:W-:-:S07]  /*0f00*/  ISETP.NE.AND P0, PT, R10, 0x1, PT ;  /* 0x000000010a00780c */ /* 0x000fce0003f05270 */
[----:B------:R-:W2:Y:S08]  /*0f10*/  LDC R9, c[0x0][0xb0c] ;  /* 0x0002c300ff097b82 */ /* 0x000eb00000000800 */
[----:B------:R-:W3:Y:S08]  /*0f20*/  LDC R12, c[0x0][0x370] ;  /* 0x0000dc00ff0c7b82 */ /* 0x000ef00000000800 */
[----:B------:R-:W4:Y:S01]  /*0f30*/  LDC R11, c[0x0][0x374] ;  /* 0x0000dd00ff0b7b82 */ /* 0x000f220000000800 */
[----:B-1----:R-:W-:-:S07]  /*0f40*/  ISETP.NE.AND P1, PT, R4, 0x1, PT ;  /* 0x000000010400780c */ /* 0x002fce0003f25270 */
[----:B------:R-:W3:Y:S01]  /*0f50*/  LDC.64 R6, c[0x0][0xb10] ;  /* 0x0002c400ff067b82 */ /* 0x000ee20000000a00 */
[----:B--2---:R-:W-:-:S07]  /*0f60*/  ISETP.NE.AND P2, PT, R9, 0x1, PT ;  /* 0x000000010900780c */ /* 0x004fce0003f45270 */
[----:B------:R-:W1:Y:S08]  /*0f70*/  LDC R8, c[0x0][0xb20] ;  /* 0x0002c800ff087b82 */ /* 0x000e700000000800 */
[----:B------:R-:W2:Y:S01]  /*0f80*/  LDC.64 R2, c[0x0][0xb28] ;  /* 0x0002ca00ff027b82 */ /* 0x000ea20000000a00 */
[----:B----4-:R-:W-:-:S04]  /*0f90*/  IMAD.HI.U32 R13, R11, R5, RZ ;  /* 0x000000050b0d7227 */ /* 0x010fc800078e00ff */
[----:B------:R-:W-:-:S04]  /*0fa0*/  IMAD.HI.U32 R5, R14, R5, RZ ;  /* 0x000000050e057227 */ /* 0x000fc800078e00ff */
[----:B---3--:R-:W-:-:S05]  /*0fb0*/  IMAD.HI.U32 R16, R12, R6, RZ ;  /* 0x000000060c107227 */ /* 0x008fca00078e00ff */
[-C--:B------:R-:W-:Y:S01]  /*0fc0*/  @P2 SHF.R.U32.HI R12, RZ, R7.reuse, R16 ;  /* 0x00000007ff0c2219 */ /* 0x080fe20000011610 */
[----:B------:R-:W-:Y:S01]  /*0fd0*/  IMAD.HI.U32 R16, R15, R6, RZ ;  /* 0x000000060f107227 */ /* 0x000fe200078e00ff */
[-C--:B-1----:R-:W-:Y:S02]  /*0fe0*/  @P1 SHF.R.U32.HI R11, RZ, R8.reuse, R13 ;  /* 0x00000008ff0b1219 */ /* 0x082fe4000001160d */
[----:B------:R-:W-:Y:S02]  /*0ff0*/  SHF.R.U32.HI R5, RZ, R8, R5 ;  /* 0x00000008ff057219 */ /* 0x000fe40000011605 */
[----:B------:R-:W-:Y:S02]  /*1000*/  SHF.R.U32.HI R16, RZ, R7, R16 ;  /* 0x00000007ff107219 */ /* 0x000fe40000011610 */
[----:B------:R-:W-:Y:S01]  /*1010*/  SEL R5, R14, R5, !P1 ;  /* 0x000000050e057207 */ /* 0x000fe20004800000 */
[----:B--2---:R-:W-:Y:S01]  /*1020*/  IMAD.HI.U32 R13, R11, R2, RZ ;  /* 0x000000020b0d7227 */ /* 0x004fe200078e00ff */
[----:B------:R-:W-:-:S03]  /*1030*/  SEL R16, R15, R16, !P2 ;  /* 0x000000100f107207 */ /* 0x000fc60005000000 */
[----:B------:R-:W-:Y:S01]  /*1040*/  IMAD.HI.U32 R6, R12, R2, RZ ;  /* 0x000000020c067227 */ /* 0x000fe200078e00ff */
[----:B------:R-:W-:-:S04]  /*1050*/  @P0 SHF.R.U32.HI R11, RZ, R3, R13 ;  /* 0x00000003ff0b0219 */ /* 0x000fc8000001160d */
[----:B------:R-:W-:Y:S01]  /*1060*/  @P0 SHF.R.U32.HI R12, RZ, R3, R6 ;  /* 0x00000003ff0c0219 */ /* 0x000fe20000011606 */
[----:B------:R-:W-:-:S04]  /*1070*/  IMAD R11, R11, R10, RZ ;  /* 0x0000000a0b0b7224 */ /* 0x000fc800078e02ff */
[----:B------:R-:W-:Y:S01]  /*1080*/  IMAD R6, R12, R10, RZ ;  /* 0x0000000a0c067224 */ /* 0x000fe200078e02ff */
[----:B------:R-:W-:-:S04]  /*1090*/  ISETP.GE.AND P1, PT, R5, R11, PT ;  /* 0x0000000b0500720c */ /* 0x000fc80003f26270 */
[----:B------:R-:W-:Y:S01]  /*10a0*/  ISETP.GE.OR P1, PT, R16, R6, P1 ;  /* 0x000000061000720c */ /* 0x000fe20000f26670 */
[----:B------:R-:W-:-:S05]  /*10b0*/  IMAD.HI.U32 R6, R5, R2, RZ ;  /* 0x0000000205067227 */ /* 0x000fca00078e00ff */
[----:B------:R-:W-:-:S04]  /*10c0*/  SHF.R.U32.HI R6, RZ, R3, R6 ;  /* 0x00000003ff067219 */ /* 0x000fc80000011606 */
[----:B------:R-:W-:-:S03]  /*10d0*/  SEL R6, R5, R6, !P0 ;  /* 0x0000000605067207 */ /* 0x000fc60004000000 */
[----:B------:R-:W-:Y:S01]  /*10e0*/  @!P1 IMAD.HI.U32 R7, R16, R2, RZ ;  /* 0x0000000210079227 */ /* 0x000fe200078e00ff */
[----:B------:R-:W-:-:S04]  /*10f0*/  IADD3 R2, PT, PT, -R6, RZ, RZ ;  /* 0x000000ff06027210 */ /* 0x000fc80007ffe1ff */
[----:B------:R-:W-:Y:S01]  /*1100*/  @!P1 SHF.R.U32.HI R3, RZ, R3, R7 ;  /* 0x00000003ff039219 */ /* 0x000fe20000011607 */
[----:B------:R-:W-:Y:S01]  /*1110*/  IMAD R2, R10, R2, R5 ;  /* 0x000000020a027224 */ /* 0x000fe200078e0205 */
[----:B------:R-:W-:Y:S02]  /*1120*/  IADD3 R7, PT, PT, -R5, RZ, RZ ;  /* 0x000000ff05077210 */ /* 0x000fe40007ffe1ff */
[----:B------:R-:W-:-:S03]  /*1130*/  @!P1 SEL R3, R16, R3, !P0 ;  /* 0x0000000310039207 */ /* 0x000fc60004000000 */
[----:B------:R-:W-:Y:S02]  /*1140*/  IMAD R7, R4, R7, R14 ;  /* 0x0000000704077224 */ /* 0x000fe400078e020e */
[--C-:B------:R-:W-:Y:S02]  /*1150*/  @!P1 IMAD.IADD R6, R6, 0x1, -R3.reuse ;  /* 0x0000000106069824 */ /* 0x100fe400078e0a03 */
[----:B------:R-:W-:Y:S01]  /*1160*/  @!P1 IMAD R3, R2, R12, R3 ;  /* 0x0000000c02039224 */ /* 0x000fe200078e0203 */
[----:B------:R-:W-:Y:S01]  /*1170*/  IADD3 R2, PT, PT, -R16, RZ, RZ ;  /* 0x000000ff10027210 */ /* 0x000fe20007ffe1ff */
[----:B------:R-:W-:Y:S02]  /*1180*/  @!P1 IMAD R5, R6, R10, R16 ;  /* 0x0000000a06059224 */ /* 0x000fe400078e0210 */
[----:B------:R-:W-:Y:S02]  /*1190*/  @!P1 IMAD.MOV.U32 R16, RZ, RZ, R3 ;  /* 0x000000ffff109224 */ /* 0x000fe400078e0003 */
[----:B------:R-:W-:-:S02]  /*11a0*/  IMAD R2, R9, R2, R15 ;  /* 0x0000000209027224 */ /* 0x000fc400078e020f */
[----:B------:R-:W-:Y:S02]  /*11b0*/  IMAD R14, R5, R4, R7 ;  /* 0x00000004050e7224 */ /* 0x000fe400078e0207 */
[----:B------:R-:W-:Y:S02]  /*11c0*/  IMAD R15, R16, R9, R2 ;  /* 0x00000009100f7224 */ /* 0x000fe400078e0202 */
.L_x_15:
[----:B------:R-:W1:Y:S01]  /*11d0*/  LDCU UR4, c[0x0][0xb30] ;  /* 0x00016600ff0477ac */ /* 0x000e620008000800 */
[----:B------:R-:W2:Y:S08]  /*11e0*/  S2UR UR37, SR_CgaCtaId ;  /* 0x00000000002579c3 */ /* 0x000eb00000008800 */
[----:B------:R-:W3:Y:S01]  /*11f0*/  LDC R40, c[0x0][0xb24] ;  /* 0x0002c900ff287b82 */ /* 0x000ee20000000800 */
[----:B-1----:R-:W-:-:S09]  /*1200*/  UISETP.NE.AND UP1, UPT, UR4, 0x1, UPT ;  /* 0x000000010400788c */ /* 0x002fd2000bf25270 */
[----:B--2---:R-:W-:Y:S05]  /*1210*/  BRA.U UP1, `(.L_x_16) ;  /* 0x0000000101407547 */ /* 0x004fea000b800000 */
[----:B------:R-:W1:Y:S08]  /*1220*/  LDC.64 R4, c[0x0][0xb10] ;  /* 0x0002c400ff047b82 */ /* 0x000e700000000a00 */
[----:B------:R-:W2:Y:S08]  /*1230*/  LDC.64 R2, c[0x0][0xb18] ;  /* 0x0002c600ff027b82 */ /* 0x000eb00000000a00 */
[----:B------:R-:W4:Y:S08]  /*1240*/  LDC R6, c[0x0][0xb20] ;  /* 0x0002c800ff067b82 */ /* 0x000f300000000800 */
[----:B------:R-:W3:Y:S01]  /*1250*/  LDC R7, c[0x0][0xb0c] ;  /* 0x0002c300ff077b82 */ /* 0x000ee20000000800 */
[----:B-1----:R-:W-:-:S05]  /*1260*/  IMAD.HI.U32 R4, R15, R4, RZ ;  /* 0x000000040f047227 */ /* 0x002fca00078e00ff */
[----:B------:R-:W-:Y:S01]  /*1270*/  SHF.R.U32.HI R4, RZ, R5, R4 ;  /* 0x00000005ff047219 */ /* 0x000fe20000011604 */
[----:B--2---:R-:W-:Y:S01]  /*1280*/  IMAD.HI.U32 R3, R14, R3, RZ ;  /* 0x000000030e037227 */ /* 0x004fe200078e00ff */
[----:B------:R-:W-:-:S04]  /*1290*/  ISETP.NE.AND P0, PT, R2, 0x1, PT ;  /* 0x000000010200780c */ /* 0x000fc80003f05270 */
[----:B----4-:R-:W-:-:S04]  /*12a0*/  SHF.R.U32.HI R3, RZ, R6, R3 ;  /* 0x00000006ff037219 */ /* 0x010fc80000011603 */
[----:B------:R-:W-:Y:S02]  /*12b0*/  SEL R3, R14, R3, !P0 ;  /* 0x000000030e037207 */ /* 0x000fe40004000000 */
[----:B---3--:R-:W-:-:S04]  /*12c0*/  ISETP.NE.AND P1, PT, R7, 0x1, PT ;  /* 0x000000010700780c */ /* 0x008fc80003f25270 */
[----:B------:R-:W-:-:S05]  /*12d0*/  SEL R4, R15, R4, !P1 ;  /* 0x000000040f047207 */ /* 0x000fca0004800000 */
[----:B------:R-:W-:Y:S02]  /*12e0*/  IMAD.IADD R5, R3, 0x1, -R4 ;  /* 0x0000000103057824 */ /* 0x000fe400078e0a04 */
[----:B------:R-:W-:Y:S02]  /*12f0*/  IMAD.IADD R3, R4, 0x1, -R3 ;  /* 0x0000000104037824 */ /* 0x000fe400078e0a03 */
[----:B------:R-:W-:Y:S02]  /*1300*/  IMAD R15, R5, R7, R15 ;  /* 0x00000007050f7224 */ /* 0x000fe400078e020f */
[----:B------:R-:W-:-:S07]  /*1310*/  IMAD R14, R3, R2, R14 ;  /* 0x00000002030e7224 */ /* 0x000fce00078e020e */
.L_x_16:
[----:B------:R-:W-:Y:S01]  /*1320*/  BAR.SYNC.DEFER_BLOCKING 0x0 ;  /* 0x0000000000007b1d */ /* 0x000fe20000010000 */
[----:B------:R-:W-:Y:S01]  /*1330*/  UISETP.NE.AND UP1, UPT, UR8, 0x2, UPT ;  /* 0x000000020800788c */ /* 0x000fe2000bf25270 */
[----:B------:R-:W-:Y:S02]  /*1340*/  ISETP.NE.OR P5, PT, R0, 0x2, !P5 ;  /* 0x000000020000780c */ /* 0x000fe40006fa5670 */
[----:B------:R-:W-:-:S06]  /*1350*/  LOP3.LUT R2, R108, 0x1f, RZ, 0xc0, !PT ;  /* 0x0000001f6c027812 */ /* 0x000fcc00078ec0ff */
[----:B------:R-:W-:Y:S05]  /*1360*/  BRA.U UP1, `(.L_x_17) ;  /* 0x0000001101147547 */ /* 0x000fea000b800000 */
[----:B------:R-:W1:Y:S01]  /*1370*/  LDCU UR13, c[0x0][0x38c] ;  /* 0x00007180ff0d77ac */ /* 0x000e620008000800 */
[----:B------:R-:W2:Y:S01]  /*1380*/  LDC R8, c[0x0][0x370] ;  /* 0x0000dc00ff087b82 */ /* 0x000ea20000000800 */
[----:B------:R-:W-:Y:S01]  /*1390*/  PLOP3.LUT P1, PT, PT, PT, UP2, 0x80, 0x8 ;  /* 0x000000000008781c */ /* 0x000fe20003f2f028 */
[----:B------:R-:W-:Y:S01]  /*13a0*/  IMAD.MOV.U32 R17, RZ, RZ, 0x1 ;  /* 0x00000001ff117424 */ /* 0x000fe200078e00ff */
[----:B------:R-:W-:Y:S01]  /*13b0*/  ISETP.EQ.OR P4, PT, R2, RZ, P5 ;  /* 0x000000ff0200720c */ /* 0x000fe20002f82670 */
[----:B------:R-:W-:Y:S01]  /*13c0*/  IMAD.MOV.U32 R16, RZ, RZ, RZ ;  /* 0x000000ffff107224 */ /* 0x000fe200078e00ff */
[----:B------:R-:W-:Y:S02]  /*13d0*/  PLOP3.LUT P1, PT, P1, PT, PT, 0x8, 0x80 ;  /* 0x000000000080781c */ /* 0x000fe40000f2e170 */
[----:B------:R-:W-:Y:S01]  /*13e0*/  CS2R R12, SRZ ;  /* 0x00000000000c7805 */ /* 0x000fe2000001ff00 */
[----:B------:R-:W-:Y:S01]  /*13f0*/  IMAD.MOV.U32 R11, RZ, RZ, 0x1 ;  /* 0x00000001ff0b7424 */ /* 0x000fe200078e00ff */
[----:B------:R-:W4:Y:S01]  /*1400*/  LDC R0, c[0x0][0x374] ;  /* 0x0000dd00ff007b82 */ /* 0x000f220000000800 */
[----:B------:R-:W2:Y:S01]  /*1410*/  LDCU.64 UR22, c[0x0][0x348] ;  /* 0x00006900ff1677ac */ /* 0x000ea20008000a00 */
[----:B------:R-:W-:Y:S01]  /*1420*/  UMOV UR6, URZ ;  /* 0x000000ff00067c82 */ /* 0x000fe20008000000 */
[----:B-1----:R-:W-:-:S04]  /*1430*/  UIADD3 UR5, UPT, UPT, UR13, 0x1f, URZ ;  /* 0x0000001f0d057890 */ /* 0x002fc8000fffe0ff */
[----:B------:R-:W-:-:S04]  /*1440*/  USHF.R.S32.HI UR4, URZ, 0x1f, UR5 ;  /* 0x0000001fff047899 */ /* 0x000fc80008011405 */
[----:B------:R-:W-:-:S04]  /*1450*/  ULEA.HI UR4, UR4, UR5, URZ, 0x5 ;  /* 0x0000000504047291 */ /* 0x000fc8000f8f28ff */
[----:B------:R-:W-:Y:S02]  /*1460*/  USHF.R.S32.HI UR15, URZ, 0x5, UR4 ;  /* 0x00000005ff0f7899 */ /* 0x000fe40008011404 */
[----:B------:R-:W-:Y:S02]  /*1470*/  UIADD3 UR4, UPT, UPT, UR13, -0x1, URZ ;  /* 0xffffffff0d047890 */ /* 0x000fe4000fffe0ff */
[----:B------:R-:W-:Y:S02]  /*1480*/  UISETP.LT.U32.AND UP0, UPT, UR15, 0x2, UPT ;  /* 0x000000020f00788c */ /* 0x000fe4000bf01070 */
[----:B------:R-:W-:Y:S02]  /*1490*/  UISETP.GE.U32.AND UP1, UPT, UR4, -0x3f, UPT ;  /* 0xffffffc10400788c */ /* 0x000fe4000bf26070 */
[----:B------:R-:W-:Y:S02]  /*14a0*/  USEL UR14, UR15, 0x2, UP0 ;  /* 0x000000020f0e7887 */ /* 0x000fe40008000000 */
[----:B------:R-:W-:-:S02]  /*14b0*/  UIADD3 UR13, UPT, UPT, UR13, 0x3e, URZ ;  /* 0x0000003e0d0d7890 */ /* 0x000fc4000fffe0ff */
[----:B------:R-:W-:Y:S02]  /*14c0*/  UIADD3 UR5, UPT, UPT, UR14, -0x1, URZ ;  /* 0xffffffff0e057890 */ /* 0x000fe4000fffe0ff */
[----:B------:R-:W-:-:S03]  /*14d0*/  UIADD3 UR7, UPT, UPT, UR15, -UR14, URZ ;  /* 0x8000000e0f077290 */ /* 0x000fc6000fffe0ff */
[----:B------:R-:W-:-:S04]  /*14e0*/  @UP1 UIADD3 UR5, UPT, UPT, UR14, URZ, URZ ;  /* 0x000000ff0e051290 */ /* 0x000fc8000fffe0ff */
[----:B--2---:R-:W-:-:S12]  /*14f0*/  UIADD3 UR5, UPT, UPT, UR5, 0x1, URZ ;  /* 0x0000000105057890 */ /* 0x004fd8000fffe0ff */
.L_x_35:
[----:B------:R-:W-:Y:S01]  /*1500*/  UISETP.NE.AND UP0, UPT, UR37, URZ, UPT ;  /* 0x000000ff2500728c */ /* 0x000fe2000bf05270 */
[----:B------:R-:W1:Y:S08]  /*1510*/  S2UR UR37, SR_CgaCtaId ;  /* 0x00000000002579c3 */ /* 0x000e700000008800 */
[----:B------:R-:W-:Y:S05]  /*1520*/  BRA.U UP0, `(.L_x_18) ;  /* 0x0000000100347547 */ /* 0x000fea000b800000 */
[----:B------:R-:W2:Y:S01]  /*1530*/  S2R R2, SR_CgaCtaId ;  /* 0x0000000000027919 */ /* 0x000ea20000008800 */
[----:B------:R-:W-:-:S04]  /*1540*/  MOV R3, 0x400 ;  /* 0x0000040000037802 */ /* 0x000fc80000000f00 */
[----:B--2---:R-:W-:Y:S02]  /*1550*/  LEA R2, R2, R3, 0x18 ;  /* 0x0000000302027211 */ /* 0x004fe400078ec0ff */
[----:B------:R-:W-:-:S03]  /*1560*/  SHF.L.U32 R3, R11, 0x1f, RZ ;  /* 0x0000001f0b037819 */ /* 0x000fc600000006ff */
[----:B------:R-:W-:-:S04]  /*1570*/  IMAD R2, R12, 0x8, R2 ;  /* 0x000000080c027824 */ /* 0x000fc800078e0202 */
[----:B------:R-:W2:Y:S02]  /*1580*/  SYNCS.PHASECHK.TRANS64.TRYWAIT P0, [R2+URZ+0xe0], R3 ;  /* 0x0000e003020075a7 */ /* 0x000ea400080011ff */
[----:B--2---:R-:W-:Y:S05]  /*1590*/  @!P0 BRA `(.L_x_19) ;  /* 0x0000007400e88947 */ /* 0x004fea0003800000 */
.L_x_123:
[----:B------:R-:W-:Y:S01]  /*15a0*/  VIADD R12, R12, 0x1 ;  /* 0x000000010c0c7836 */ /* 0x000fe20000000000 */
[----:B------:R2:W-:Y:S04]  /*15b0*/  SYNCS.ARRIVE.TRANS64.A1T0 RZ, [R2+URZ+0xd0], RZ ;  /* 0x0000d0ff02ff79a7 */ /* 0x0005e800081000ff */
[----:B------:R-:W-:-:S04]  /*15c0*/  ISETP.NE.AND P0, PT, R12, 0x2, PT ;  /* 0x000000020c00780c */ /* 0x000fc80003f05270 */
[----:B------:R-:W-:Y:S02]  /*15d0*/  SEL R12, R12, RZ, P0 ;  /* 0x000000ff0c0c7207 */ /* 0x000fe40000000000 */
[----:B--2---:R-:W-:-:S04]  /*15e0*/  SEL R2, RZ, 0x1, P0 ;  /* 0x00000001ff027807 */ /* 0x004fc80000000000 */
[----:B------:R-:W-:-:S07]  /*15f0*/  LOP3.LUT R11, R11, R2, RZ, 0x3c, !PT ;  /* 0x000000020b0b7212 */ /* 0x000fce00078e3cff */
.L_x_18:
[----:B------:R-:W-:Y:S01]  /*1600*/  UMOV UR4, 0x400 ;  /* 0x0000040000047882 */ /* 0x000fe20000000000 */
[----:B------:R-:W-:Y:S01]  /*1610*/  SHF.L.U32 R2, R17, 0x1f, RZ ;  /* 0x0000001f11027819 */ /* 0x000fe200000006ff */
[----:B-1----:R-:W-:Y:S01]  /*1620*/  ULEA UR4, UR37, UR4, 0x18 ;  /* 0x0000000425047291 */ /* 0x002fe2000f8ec0ff */
[----:B------:R-:W-:Y:S01]  /*1630*/  R2UR UR35, R15 ;  /* 0x000000000f2372ca */ /* 0x000fe200000e0000 */
[----:B------:R-:W-:Y:S01]  /*1640*/  UISETP.GE.U32.AND UP0, UPT, UR13, 0x3f, UPT ;  /* 0x0000003f0d00788c */ /* 0x000fe2000bf06070 */
[----:B------:R-:W-:Y:S01]  /*1650*/  R2UR UR11, R14 ;  /* 0x000000000e0b72ca */ /* 0x000fe200000e0000 */
[----:B------:R-:W-:Y:S01]  /*1660*/  ULEA UR8, UR6, UR4, 0x3 ;  /* 0x0000000406087291 */ /* 0x000fe2000f8e18ff */
[----:B------:R-:W-:-:S08]  /*1670*/  UMOV UR24, URZ ;  /* 0x000000ff00187c82 */ /* 0x000fd00008000000 */
[----:B------:R1:W2:Y:S01]  /*1680*/  SYNCS.PHASECHK.TRANS64.TRYWAIT P0, [UR8+0x10], R2 ;  /* 0x00001002ff0075a7 */ /* 0x0002a20008001108 */
[----:B------:R-:W-:Y:S02]  /*1690*/  USHF.L.U32 UR35, UR35, 0x6, URZ ;  /* 0x0000000623237899 */ /* 0x000fe400080006ff */
[----:B------:R-:W-:Y:S01]  /*16a0*/  USHF.L.U32 UR11, UR11, 0x8, URZ ;  /* 0x000000080b0b7899 */ /* 0x000fe200080006ff */
[----:B------:R-:W-:Y:S11]  /*16b0*/  BRA.U !UP0, `(.L_x_20) ;  /* 0x0000000108a87547 */ /* 0x000ff6000b800000 */
[----:B------:R-:W-:Y:S01]  /*16c0*/  UMOV UR16, URZ ;  /* 0x000000ff00107c82 */ /* 0x000fe20008000000 */
[----:B------:R-:W-:-:S05]  /*16d0*/  UMOV UR17, UR6 ;  /* 0x0000000600117c82 */ /* 0x000fca0008000000 */
.L_x_25:
[----:B-1----:R-:W-:Y:S01]  /*16e0*/  ULEA UR33, UR17, UR4, 0x3 ;  /* 0x0000000411217291 */ /* 0x002fe2000f8e18ff */
[----:B--2---:R-:W-:Y:S01]  /*16f0*/  @!P5 MOV R3, 0x2800 ;  /* 0x000028000003d802 */ /* 0x004fe20000000f00 */
[----:B--2---:R-:W-:Y:S10]  /*1700*/  @P0 BRA `(.L_x_21) ;  /* 0x00000000000c0947 */ /* 0x004ff40003800000 */
[----:B------:R-:W-:-:S04]  /*1710*/  SHF.L.U32 R4, R17, 0x1f, RZ ;  /* 0x0000001f11047819 */ /* 0x000fc800000006ff */
[----:B------:R-:W2:Y:S02]  /*1720*/  SYNCS.PHASECHK.TRANS64.TRYWAIT P0, [UR33+0x10], R4 ;  /* 0x00001004ff0075a7 */ /* 0x000ea40008001121 */
[----:B--2---:R-:W-:Y:S05]  /*1730*/  @!P0 BRA `(.L_x_22) ;  /* 0x0000007400948947 */ /* 0x004fea0003800000 */
.L_x_21:
[----:B------:R2:W-:Y:S01]  /*1740*/  @!P5 SYNCS.ARRIVE.TRANS64 RZ, [UR33], R3 ;  /* 0x00000003ffffd9a7 */ /* 0x0005e20008000021 */
[----:B------:R-:W-:Y:S04]  /*1750*/  BSSY.RECONVERGENT B0, `(.L_x_23) ;  /* 0x0000003000007945 */ /* 0x000fe80003800200 */
[----:B------:R-:W-:Y:S05]  /*1760*/  @P4 BRA `(.L_x_24) ;  /* 0x0000000000044947 */ /* 0x000fea0003800000 */
[----:B------:R-:W-:Y:S05]  /*1770*/  BPT.TRAP 0x1 ;  /* 0x000000040000795c */ /* 0x000fea0000300000 */
.L_x_24:
[----:B------:R-:W-:Y:S05]  /*1780*/  BSYNC.RECONVERGENT B0 ;  /* 0x0000000000007941 */ /* 0x000fea0003800200 */
.L_x_23:
[----:B------:R-:W-:Y:S02]  /*1790*/  UIADD3 UR6, UPT, UPT, UR17, 0x1, URZ ;  /* 0x0000000111067890 */ /* 0x000fe4000fffe0ff */
[----:B------:R-:W-:Y:S02]  /*17a0*/  ULEA UR32, UR17, UR4, 0xb ;  /* 0x0000000411207291 */ /* 0x000fe4000f8e58ff */
[----:B------:R-:W-:Y:S02]  /*17b0*/  UISETP.NE.AND UP0, UPT, UR6, 0x2, UPT ;  /* 0x000000020600788c */ /* 0x000fe4000bf05270 */
[----:B------:R-:W-:Y:S02]  /*17c0*/  UIADD3 UR26, UP1, UPT, UR22, 0x80, URZ ;  /* 0x00000080161a7890 */ /* 0x000fe4000ff3e0ff */
[----:B------:R-:W-:Y:S02]  /*17d0*/  USEL UR9, URZ, 0x1, UP0 ;  /* 0x00000001ff097887 */ /* 0x000fe40008000000 */
[----:B------:R-:W-:-:S02]  /*17e0*/  USEL UR6, UR6, URZ, UP0 ;  /* 0x000000ff06067287 */ /* 0x000fc40008000000 */
[----:B------:R-:W-:Y:S02]  /*17f0*/  UIADD3 UR20, UP0, UPT, UR22, 0x180, URZ ;  /* 0x0000018016147890 */ /* 0x000fe4000ff1e0ff */
[----:B------:R-:W-:Y:S01]  /*1800*/  ULEA UR8, UR6, UR4, 0x3 ;  /* 0x0000000406087291 */ /* 0x000fe2000f8e18ff */
[----:B------:R-:W-:Y:S01]  /*1810*/  LOP3.LUT R17, R17, UR9, RZ, 0x3c, !PT ;  /* 0x0000000911117c12 */ /* 0x000fe2000f8e3cff */
[----:B------:R-:W-:Y:S02]  /*1820*/  USHF.L.U32 UR34, UR16, 0x5, URZ ;  /* 0x0000000510227899 */ /* 0x000fe400080006ff */
[----:B------:R-:W-:Y:S01]  /*1830*/  UIADD3.X UR27, UPT, UPT, URZ, UR23, URZ, UP1, !UPT ;  /* 0x00000017ff1b7290 */ /* 0x000fe20008ffe4ff */
[----:B-1----:R-:W-:Y:S01]  /*1840*/  SHF.L.U32 R2, R17, 0x1f, RZ ;  /* 0x0000001f11027819 */ /* 0x002fe200000006ff */
[----:B------:R-:W-:Y:S02]  /*1850*/  UIADD3 UR32, UPT, UPT, UR32, 0x6400, URZ ;  /* 0x0000640020207890 */ /* 0x000fe4000fffe0ff */
[----:B------:R-:W-:Y:S01]  /*1860*/  UIADD3.X UR21, UPT, UPT, URZ, UR23, URZ, UP0, !UPT ;  /* 0x00000017ff157290 */ /* 0x000fe200087fe4ff */
[----:B------:R1:W1:Y:S01]  /*1870*/  SYNCS.PHASECHK.TRANS64.TRYWAIT P0, [UR8+0x10], R2 ;  /* 0x00001002ff0075a7 */ /* 0x0002620008001108 */
[----:B------:R-:W-:Y:S01]  /*1880*/  ULEA UR8, UR17, UR4, 0xd ;  /* 0x0000000411087291 */ /* 0x000fe2000f8e68ff */
[----:B------:R-:W-:Y:S01]  /*1890*/  UMOV UR18, 0x0 ;  /* 0x0000000000127882 */ /* 0x000fe20000000000 */
[----:B------:R-:W-:-:S02]  /*18a0*/  UMOV UR19, 0x10000000 ;  /* 0x1000000000137882 */ /* 0x000fc40000000000 */
[----:B------:R-:W-:Y:S01]  /*18b0*/  UIADD3 UR8, UPT, UPT, UR8, 0x7400, URZ ;  /* 0x0000740008087890 */ /* 0x000fe2000fffe0ff */
[----:B------:R1:W-:Y:S01]  /*18c0*/  UTMALDG.3D [UR32], [UR26], desc[UR18] ;  /* 0x000012201a0075b4 */ /* 0x0003e20008011000 */
[----:B------:R-:W-:Y:S01]  /*18d0*/  UMOV UR12, UR36 ;  /* 0x00000024000c7c82 */ /* 0x000fe20008000000 */
[----:B------:R-:W-:Y:S01]  /*18e0*/  UMOV UR9, UR33 ;  /* 0x0000002100097c82 */ /* 0x000fe20008000000 */
[----:B------:R-:W-:Y:S01]  /*18f0*/  UMOV UR10, UR34 ;  /* 0x00000022000a7c82 */ /* 0x000fe20008000000 */
[----:B------:R-:W-:Y:S01]  /*1900*/  UIADD3 UR16, UPT, UPT, UR16, 0x1, URZ ;  /* 0x0000000110107890 */ /* 0x000fe2000fffe0ff */
[----:B------:R-:W-:Y:S01]  /*1910*/  UMOV UR24, UR5 ;  /* 0x0000000500187c82 */ /* 0x000fe20008000000 */
[----:B------:R-:W-:Y:S02]  /*1920*/  UMOV UR17, UR6 ;  /* 0x0000000600117c82 */ /* 0x000fe40008000000 */
[----:B------:R1:W-:Y:S01]  /*1930*/  UTMALDG.3D [UR8], [UR20], desc[UR18] ;  /* 0x00001208140075b4 */ /* 0x0003e20008011000 */
[----:B------:R-:W-:-:S09]  /*1940*/  UISETP.NE.AND UP0, UPT, UR16, UR5, UPT ;  /* 0x000000051000728c */ /* 0x000fd2000bf05270 */
[----:B------:R-:W-:Y:S05]  /*1950*/  BRA.U UP0, `(.L_x_25) ;  /* 0xfffffffd00607547 */ /* 0x000fea000b83ffff */
.L_x_20:
[----:B-1----:R-:W-:Y:S01]  /*1960*/  ULEA UR8, UR6, UR4, 0x3 ;  /* 0x0000000406087291 */ /* 0x002fe2000f8e18ff */
[----:B------:R-:W-:Y:S01]  /*1970*/  SHF.L.U32 R2, R17, 0x1f, RZ ;  /* 0x0000001f11027819 */ /* 0x000fe200000006ff */
[----:B------:R-:W-:Y:S01]  /*1980*/  @!P1 SYNCS.ARRIVE.TRANS64.A1T0 RZ, [UR4+0x68], RZ ;  /* 0x000068ffffff99a7 */ /* 0x000fe20008100004 */
[----:B------:R-:W-:-:S06]  /*1990*/  UISETP.GT.AND UP0, UPT, UR15, UR14, UPT ;  /* 0x0000000e0f00728c */ /* 0x000fcc000bf04270 */
[----:B--2---:R1:W2:Y:S03]  /*19a0*/  SYNCS.PHASECHK.TRANS64.TRYWAIT P0, [UR8+0x10], R2 ;  /* 0x00001002ff0075a7 */ /* 0x0042a60008001108 */
[----:B------:R-:W-:Y:S05]  /*19b0*/  BRA.U !UP0, `(.L_x_26) ;  /* 0x0000000108ac7547 */ /* 0x000fea000b800000 */
[----:B------:R-:W-:Y:S01]  /*19c0*/  UIADD3 UR21, UPT, UPT, UR7, UR24, URZ ;  /* 0x0000001807157290 */ /* 0x000fe2000fffe0ff */
[----:B------:R-:W-:-:S11]  /*19d0*/  UMOV UR25, UR6 ;  /* 0x0000000600197c82 */ /* 0x000fd60008000000 */
.L_x_31:
[----:B-1----:R-:W-:Y:S01]  /*19e0*/  ULEA UR17, UR25, UR4, 0x3 ;  /* 0x0000000419117291 */ /* 0x002fe2000f8e18ff */
[----:B--2---:R-:W-:Y:S01]  /*19f0*/  @!P5 MOV R3, 0x2800 ;  /* 0x000028000003d802 */ /* 0x004fe20000000f00 */
[----:B--2---:R-:W-:Y:S10]  /*1a00*/  @P0 BRA `(.L_x_27) ;  /* 0x00000000000c0947 */ /* 0x004ff40003800000 */
[----:B------:R-:W-:-:S04]  /*1a10*/  SHF.L.U32 R4, R17, 0x1f, RZ ;  /* 0x0000001f11047819 */ /* 0x000fc800000006ff */
[----:B------:R-:W2:Y:S02]  /*1a20*/  SYNCS.PHASECHK.TRANS64.TRYWAIT P0, [UR17+0x10], R4 ;  /* 0x00001004ff0075a7 */ /* 0x000ea40008001111 */
[----:B--2---:R-:W-:Y:S05]  /*1a30*/  @!P0 BRA `(.L_x_28) ;  /* 0x0000007000ec8947 */ /* 0x004fea0003800000 */
.L_x_27:
[----:B------:R2:W-:Y:S01]  /*1a40*/  @!P5 SYNCS.ARRIVE.TRANS64 RZ, [UR17], R3 ;  /* 0x00000003ffffd9a7 */ /* 0x0005e20008000011 */
[----:B------:R-:W-:Y:S04]  /*1a50*/  BSSY.RECONVERGENT B0, `(.L_x_29) ;  /* 0x0000003000007945 */ /* 0x000fe80003800200 */
[----:B------:R-:W-:Y:S05]  /*1a60*/  @P4 BRA `(.L_x_30) ;  /* 0x0000000000044947 */ /* 0x000fea0003800000 */
[----:B------:R-:W-:Y:S05]  /*1a70*/  BPT.TRAP 0x1 ;  /* 0x000000040000795c */ /* 0x000fea0000300000 */
.L_x_30:
[----:B------:R-:W-:Y:S05]  /*1a80*/  BSYNC.RECONVERGENT B0 ;  /* 0x0000000000007941 */ /* 0x000fea0003800200 */
.L_x_29:
        /* <DEDUP_REMOVED lines=10> */
[----:B------:R-:W-:Y:S01]  /*1b30*/  UIADD3 UR16, UPT, UPT, UR16, 0x6400, URZ ;  /* 0x0000640010107890 */ /* 0x000fe2000fffe0ff */
[----:B-1----:R-:W-:Y:S01]  /*1b40*/  SHF.L.U32 R2, R17, 0x1f, RZ ;  /* 0x0000001f11027819 */ /* 0x002fe200000006ff */
[----:B------:R-:W-:Y:S02]  /*1b50*/  UIADD3.X UR31, UPT, UPT, URZ, UR23, URZ, UP1, !UPT ;  /* 0x00000017ff1f7290 */ /* 0x000fe40008ffe4ff */
[----:B------:R-:W-:Y:S01]  /*1b60*/  UIADD3.X UR29, UPT, UPT, URZ, UR23, URZ, UP0, !UPT ;  /* 0x00000017ff1d7290 */ /* 0x000fe200087fe4ff */
[----:B------:R1:W1:Y:S01]  /*1b70*/  SYNCS.PHASECHK.TRANS64.TRYWAIT P0, [UR8+0x10], R2 ;  /* 0x00001002ff0075a7 */ /* 0x0002620008001108 */
[----:B------:R-:W-:Y:S01]  /*1b80*/  ULEA UR8, UR25, UR4, 0xd ;  /* 0x0000000419087291 */ /* 0x000fe2000f8e68ff */
[----:B------:R-:W-:Y:S01]  /*1b90*/  UMOV UR26, 0x0 ;  /* 0x00000000001a7882 */ /* 0x000fe20000000000 */
[----:B------:R-:W-:-:S02]  /*1ba0*/  UMOV UR27, 0x10000000 ;  /* 0x10000000001b7882 */ /* 0x000fc40000000000 */
[----:B------:R-:W-:Y:S01]  /*1bb0*/  UIADD3 UR8, UPT, UPT, UR8, 0x7400, URZ ;  /* 0x0000740008087890 */ /* 0x000fe2000fffe0ff */
[----:B------:R-:W-:Y:S01]  /*1bc0*/  UMOV UR19, UR35 ;  /* 0x0000002300137c82 */ /* 0x000fe20008000000 */
[----:B------:R-:W-:Y:S01]  /*1bd0*/  UMOV UR20, UR36 ;  /* 0x0000002400147c82 */ /* 0x000fe20008000000 */
[----:B------:R-:W-:Y:S01]  /*1be0*/  UMOV UR12, UR36 ;  /* 0x00000024000c7c82 */ /* 0x000fe20008000000 */
[----:B------:R-:W-:Y:S01]  /*1bf0*/  UMOV UR9, UR17 ;  /* 0x0000001100097c82 */ /* 0x000fe20008000000 */
[----:B------:R-:W-:Y:S01]  /*1c00*/  UMOV UR10, UR18 ;  /* 0x00000012000a7c82 */ /* 0x000fe20008000000 */
[----:B------:R1:W-:Y:S01]  /*1c10*/  UTMALDG.3D [UR16], [UR30], desc[UR26] ;  /* 0x00001a101e0075b4 */ /* 0x0003e20008011000 */
[----:B------:R-:W-:Y:S01]  /*1c20*/  UIADD3 UR24, UPT, UPT, UR24, 0x1, URZ ;  /* 0x0000000118187890 */ /* 0x000fe2000fffe0ff */
[----:B------:R-:W-:-:S03]  /*1c30*/  UMOV UR25, UR6 ;  /* 0x0000000600197c82 */ /* 0x000fc60008000000 */
[----:B------:R-:W-:Y:S01]  /*1c40*/  UISETP.NE.AND UP0, UPT, UR24, UR21, UPT ;  /* 0x000000151800728c */ /* 0x000fe2000bf05270 */
[----:B------:R1:W-:Y:S08]  /*1c50*/  UTMALDG.3D [UR8], [UR28], desc[UR26] ;  /* 0x00001a081c0075b4 */ /* 0x0003f00008011000 */
[----:B------:R-:W-:Y:S05]  /*1c60*/  BRA.U UP0, `(.L_x_31) ;  /* 0xfffffffd005c7547 */ /* 0x000fea000b83ffff */
.L_x_26:
[C---:B-1----:R-:W-:Y:S01]  /*1c70*/  LEA R2, R16.reuse, UR4, 0x3 ;  /* 0x0000000410027c11 */ /* 0x042fe2000f8e18ff */
[----:B------:R-:W-:Y:S01]  /*1c80*/  NOP ;  /* 0x0000000000007918 */ /* 0x000fe20000000000 */
[----:B--2---:R-:W-:Y:S02]  /*1c90*/  SHF.L.U32 R3, R13, 0x1f, RZ ;  /* 0x0000001f0d037819 */ /* 0x004fe400000006ff */
[----:B------:R-:W-:Y:S02]  /*1ca0*/  LEA R4, R16, UR4, 0x4 ;  /* 0x0000000410047c11 */ /* 0x000fe4000f8e20ff */
[----:B------:R-:W1:Y:S02]  /*1cb0*/  SYNCS.PHASECHK.TRANS64.TRYWAIT P0, [R2+URZ+0x70], R3 ;  /* 0x00007003020075a7 */ /* 0x000e6400080011ff */
[----:B-1----:R-:W-:Y:S05]  /*1cc0*/  @!P0 BRA `(.L_x_32) ;  /* 0x0000007000608947 */ /* 0x002fea0003800000 */
.L_x_126:
[----:B------:R-:W2:Y:S01]  /*1cd0*/  LDS.128 R4, [R4+0x100] ;  /* 0x0001000004047984 */ /* 0x000ea20000000c00 */
[----:B---3--:R-:W-:Y:S01]  /*1ce0*/  ISETP.GE.AND P0, PT, R40, 0x1, PT ;  /* 0x000000012800780c */ /* 0x008fe20003f06270 */
[----:B-1----:R-:W-:Y:S01]  /*1cf0*/  VIADD R2, R2, 0x80 ;  /* 0x0000008002027836 */ /* 0x002fe20000000000 */
[----:B------:R-:W-:Y:S01]  /*1d00*/  @!PT LDS RZ, [RZ] ;  /* 0x00000000fffff984 */ /* 0x000fe20000000800 */
[----:B------:R-:W-:Y:S01]  /*1d10*/  @!PT LDS RZ, [RZ] ;  /* 0x00000000fffff984 */ /* 0x000fe20000000800 */
[----:B------:R-:W-:Y:S01]  /*1d20*/  @!PT LDS RZ, [RZ] ;  /* 0x00000000fffff984 */ /* 0x000fe20000000800 */
[----:B------:R-:W-:Y:S01]  /*1d30*/  @!PT LDS RZ, [RZ] ;  /* 0x00000000fffff984 */ /* 0x000fe20000000800 */
[----:B------:R1:W-:Y:S06]  /*1d40*/  MEMBAR.ALL.CTA ;  /* 0x0000000000007992 */ /* 0x0003ec0000008000 */
[----:B-1----:R-:W1:Y:S01]  /*1d50*/  FENCE.VIEW.ASYNC.S ;  /* 0x00000000000073c6 */ /* 0x002e620000000000 */
[----:B------:R-:W-:-:S04]  /*1d60*/  PRMT R2, RZ, 0x654, R2 ;  /* 0x00000654ff027816 */ /* 0x000fc80000000002 */
[----:B-1----:R1:W-:Y:S01]  /*1d70*/  SYNCS.ARRIVE.TRANS64.RED.A1T0 RZ, [R2+URZ], RZ ;  /* 0x000000ff02ff79a7 */ /* 0x0023e200081004ff */
[----:B--2---:R-:W-:-:S13]  /*1d80*/  LOP3.LUT P2, RZ, R6, 0x1, RZ, 0xc0, !PT ;  /* 0x0000000106ff7812 */ /* 0x004fda000784c0ff */
[----:B------:R-:W-:Y:S01]  /*1d90*/  @P2 SHF.R.U32.HI R3, RZ, 0x10, R5 ;  /* 0x00000010ff032819 */ /* 0x000fe20000011605 */
[----:B------:R-:W-:Y:S01]  /*1da0*/  VOTEU.ANY UP0, P2 ;  /* 0x0000000000ff7886 */ /* 0x000fe20001000100 */
[----:B------:R-:W-:Y:S02]  /*1db0*/  @P2 MOV R10, R4 ;  /* 0x00000004000a2202 */ /* 0x000fe40000000f00 */
[----:B------:R-:W-:Y:S02]  /*1dc0*/  @P2 R2UR.BROADCAST UR8, R3 ;  /* 0x00000000030822ca */ /* 0x000fe400008e0000 */
[----:B------:R-:W-:-:S11]  /*1dd0*/  @P2 LOP3.LUT R9, R5, 0xffff, RZ, 0xc0, !PT ;  /* 0x0000ffff05092812 */ /* 0x000fd600078ec0ff */
[----:B------:R-:W-:Y:S01]  /*1de0*/  @UP0 UMOV UR36, UR8 ;  /* 0x0000000800240c82 */ /* 0x000fe20008000000 */
[----:B-1----:R-:W-:Y:S05]  /*1df0*/  @!P0 BRA `(.L_x_33) ;  /* 0x0000000000b88947 */ /* 0x002fea0003800000 */
[----:B------:R-:W4:Y:S01]  /*1e00*/  LDC.64 R4, c[0x0][0xb18] ;  /* 0x0002c600ff047b82 */ /* 0x000f220000000a00 */
[----:B------:R-:W-:-:S07]  /*1e10*/  ISETP.NE.AND P3, PT, R40, 0x1, PT ;  /* 0x000000012800780c */ /* 0x000fce0003f65270 */
[----:B------:R-:W1:Y:S08]  /*1e20*/  LDC.64 R6, c[0x0][0xb10] ;  /* 0x0002c400ff067b82 */ /* 0x000e700000000a00 */
[----:B------:R-:W2:Y:S08]  /*1e30*/  LDC R14, c[0x0][0xb20] ;  /* 0x0002c800ff0e7b82 */ /* 0x000eb00000000800 */
[----:B------:R-:W3:Y:S01]  /*1e40*/  LDC R15, c[0x0][0xb0c] ;  /* 0x0002c300ff0f7b82 */ /* 0x000ee20000000800 */
[----:B----4-:R-:W-:Y:S01]  /*1e50*/  IMAD.HI.U32 R19, R0, R5, RZ ;  /* 0x0000000500137227 */ /* 0x010fe200078e00ff */
[----:B------:R-:W-:-:S03]  /*1e60*/  ISETP.NE.AND P0, PT, R4, 0x1, PT ;  /* 0x000000010400780c */ /* 0x000fc60003f05270 */
[----:B------:R-:W-:-:S03]  /*1e70*/  IMAD.HI.U32 R5, R9, R5, RZ ;  /* 0x0000000509057227 */ /* 0x000fc600078e00ff */
[----:B------:R-:W4:Y:S01]  /*1e80*/  LDC.64 R2, c[0x0][0xb28] ;  /* 0x0002ca00ff027b82 */ /* 0x000f220000000a00 */
[----:B-1----:R-:W-:-:S04]  /*1e90*/  IMAD.HI.U32 R20, R8, R6, RZ ;  /* 0x0000000608147227 */ /* 0x002fc800078e00ff */
[----:B------:R-:W-:Y:S01]  /*1ea0*/  IMAD.HI.U32 R21, R10, R6, RZ ;  /* 0x000000060a157227 */ /* 0x000fe200078e00ff */
[----:B------:R-:W-:Y:S02]  /*1eb0*/  SHF.R.U32.HI R20, RZ, R7, R20 ;  /* 0x00000007ff147219 */ /* 0x000fe40000011614 */
[-C--:B--2---:R-:W-:Y:S02]  /*1ec0*/  SHF.R.U32.HI R19, RZ, R14.reuse, R19 ;  /* 0x0000000eff137219 */ /* 0x084fe40000011613 */
[----:B------:R-:W-:Y:S02]  /*1ed0*/  SHF.R.U32.HI R5, RZ, R14, R5 ;  /* 0x0000000eff057219 */ /* 0x000fe40000011605 */
[----:B------:R-:W-:Y:S02]  /*1ee0*/  SEL R19, R0, R19, !P0 ;  /* 0x0000001300137207 */ /* 0x000fe40004000000 */
[----:B------:R-:W-:Y:S02]  /*1ef0*/  SHF.R.U32.HI R21, RZ, R7, R21 ;  /* 0x00000007ff157219 */ /* 0x000fe40000011615 */
[----:B---3--:R-:W-:-:S02]  /*1f00*/  ISETP.NE.AND P1, PT, R15, 0x1, PT ;  /* 0x000000010f00780c */ /* 0x008fc40003f25270 */
[----:B------:R-:W-:Y:S02]  /*1f10*/  SEL R5, R9, R5, !P0 ;  /* 0x0000000509057207 */ /* 0x000fe40004000000 */
[----:B------:R-:W-:Y:S02]  /*1f20*/  SEL R20, R8, R20, !P1 ;  /* 0x0000001408147207 */ /* 0x000fe40004800000 */
[----:B------:R-:W-:Y:S01]  /*1f30*/  SEL R21, R10, R21, !P1 ;  /* 0x000000150a157207 */ /* 0x000fe20004800000 */
[----:B----4-:R-:W-:-:S04]  /*1f40*/  IMAD.HI.U32 R18, R19, R2, RZ ;  /* 0x0000000213127227 */ /* 0x010fc800078e00ff */
        /* <DEDUP_REMOVED lines=10> */
[----:B------:R-:W-:-:S04]  /*1ff0*/  @!P0 IMAD.HI.U32 R7, R21, R2, RZ ;  /* 0x0000000215078227 */ /* 0x000fc800078e00ff */
[----:B------:R-:W-:Y:S01]  /*2000*/  IMAD.MOV R2, RZ, RZ, -R6 ;  /* 0x000000ffff027224 */ /* 0x000fe200078e0a06 */
[----:B------:R-:W-:Y:S02]  /*2010*/  @!P0 SHF.R.U32.HI R3, RZ, R3, R7 ;  /* 0x00000003ff038219 */ /* 0x000fe40000011607 */
[----:B------:R-:W-:Y:S01]  /*2020*/  IADD3 R7, PT, PT, -R5, RZ, RZ ;  /* 0x000000ff05077210 */ /* 0x000fe20007ffe1ff */
[----:B------:R-:W-:Y:S01]  /*2030*/  IMAD R2, R40, R2, R5 ;  /* 0x0000000228027224 */ /* 0x000fe200078e0205 */
        /* <DEDUP_REMOVED lines=10> */
.L_x_33:
[----:B------:R-:W1:Y:S02]  /*20e0*/  LDCU UR8, c[0x0][0xb30] ;  /* 0x00016600ff0877ac */ /* 0x000e640008000800 */
[----:B-1----:R-:W-:-:S09]  /*20f0*/  UISETP.NE.AND UP0, UPT, UR8, 0x1, UPT ;  /* 0x000000010800788c */ /* 0x002fd2000bf05270 */
[----:B------:R-:W-:Y:S05]  /*2100*/  BRA.U UP0, `(.L_x_34) ;  /* 0x0000000100407547 */ /* 0x000fea000b800000 */
[----:B------:R-:W1:Y:S08]  /*2110*/  LDC.64 R4, c[0x0][0xb10] ;  /* 0x0002c400ff047b82 */ /* 0x000e700000000a00 */
[----:B------:R-:W2:Y:S08]  /*2120*/  LDC.64 R2, c[0x0][0xb18] ;  /* 0x0002c600ff027b82 */ /* 0x000eb00000000a00 */
[----:B------:R-:W3:Y:S08]  /*2130*/  LDC R6, c[0x0][0xb20] ;  /* 0x0002c800ff067b82 */ /* 0x000ef00000000800 */
[----:B------:R-:W4:Y:S01]  /*2140*/  LDC R7, c[0x0][0xb0c] ;  /* 0x0002c300ff077b82 */ /* 0x000f220000000800 */
[----:B-1----:R-:W-:-:S05]  /*2150*/  IMAD.HI.U32 R4, R10, R4, RZ ;  /* 0x000000040a047227 */ /* 0x002fca00078e00ff */
[----:B------:R-:W-:Y:S01]  /*2160*/  SHF.R.U32.HI R4, RZ, R5, R4 ;  /* 0x00000005ff047219 */ /* 0x000fe20000011604 */
[----:B--2---:R-:W-:Y:S01]  /*2170*/  IMAD.HI.U32 R3, R9, R3, RZ ;  /* 0x0000000309037227 */ /* 0x004fe200078e00ff */
[----:B------:R-:W-:-:S04]  /*2180*/  ISETP.NE.AND P0, PT, R2, 0x1, PT ;  /* 0x000000010200780c */ /* 0x000fc80003f05270 */
[----:B---3--:R-:W-:-:S04]  /*2190*/  SHF.R.U32.HI R3, RZ, R6, R3 ;  /* 0x00000006ff037219 */ /* 0x008fc80000011603 */
[----:B------:R-:W-:Y:S02]  /*21a0*/  SEL R3, R9, R3, !P0 ;  /* 0x0000000309037207 */ /* 0x000fe40004000000 */
[----:B----4-:R-:W-:-:S04]  /*21b0*/  ISETP.NE.AND P1, PT, R7, 0x1, PT ;  /* 0x000000010700780c */ /* 0x010fc80003f25270 */
[----:B------:R-:W-:-:S05]  /*21c0*/  SEL R4, R10, R4, !P1 ;  /* 0x000000040a047207 */ /* 0x000fca0004800000 */
[----:B------:R-:W-:Y:S02]  /*21d0*/  IMAD.IADD R5, R3, 0x1, -R4 ;  /* 0x0000000103057824 */ /* 0x000fe400078e0a04 */
[----:B------:R-:W-:Y:S02]  /*21e0*/  IMAD.IADD R3, R4, 0x1, -R3 ;  /* 0x0000000104037824 */ /* 0x000fe400078e0a03 */
[----:B------:R-:W-:Y:S02]  /*21f0*/  IMAD R10, R5, R7, R10 ;  /* 0x00000007050a7224 */ /* 0x000fe400078e020a */
[----:B------:R-:W-:-:S07]  /*2200*/  IMAD R9, R3, R2, R9 ;  /* 0x0000000203097224 */ /* 0x000fce00078e0209 */
.L_x_34:
[----:B------:R-:W-:Y:S01]  /*2210*/  VIADD R16, R16, 0x1 ;  /* 0x0000000110107836 */ /* 0x000fe20000000000 */
[----:B------:R-:W-:Y:S01]  /*2220*/  PLOP3.LUT P1, PT, PT, PT, PT, 0x80, 0x8 ;  /* 0x000000000008781c */ /* 0x000fe20003f2f070 */
[----:B------:R-:W-:Y:S02]  /*2230*/  IMAD.IADD R15, R10, 0x1, R95 ;  /* 0x000000010a0f7824 */ /* 0x000fe400078e025f */
[----:B------:R-:W-:Y:S01]  /*2240*/  IMAD.IADD R14, R9, 0x1, R94 ;  /* 0x00000001090e7824 */ /* 0x000fe200078e025e */
[----:B------:R-:W-:-:S04]  /*2250*/  ISETP.NE.AND P0, PT, R16, 0x2, PT ;  /* 0x000000021000780c */ /* 0x000fc80003f05270 */
[----:B------:R-:W-:Y:S02]  /*2260*/  SEL R2, RZ, 0x1, P0 ;  /* 0x00000001ff027807 */ /* 0x000fe40000000000 */
[----:B------:R-:W-:Y:S02]  /*2270*/  SEL R16, R16, RZ, P0 ;  /* 0x000000ff10107207 */ /* 0x000fe40000000000 */
[----:B------:R-:W-:Y:S01]  /*2280*/  LOP3.LUT R13, R13, R2, RZ, 0x3c, !PT ;  /* 0x000000020d0d7212 */ /* 0x000fe200078e3cff */
[----:B------:R-:W-:Y:S06]  /*2290*/  @P2 BRA `(.L_x_35) ;  /* 0xfffffff000982947 */ /* 0x000fec000383ffff */
[----:B------:R-:W-:Y:S01]  /*22a0*/  UIADD3 UR5, UPT, UPT, UR4, 0x10, URZ ;  /* 0x0000001004057890 */ /* 0x000fe2000fffe0ff */
[----:B------:R-:W-:-:S03]  /*22b0*/  SHF.L.U32 R2, R17, 0x1f, RZ ;  /* 0x0000001f11027819 */ /* 0x000fc600000006ff */
[----:B------:R-:W-:-:S09]  /*22c0*/  ULEA UR4, UR6, UR5, 0x3 ;  /* 0x0000000506047291 */ /* 0x000fd2000f8e18ff */
[----:B------:R-:W1:Y:S02]  /*22d0*/  SYNCS.PHASECHK.TRANS64.TRYWAIT P0, [UR4], R2 ;  /* 0x00000002ff0075a7 */ /* 0x000e640008001104 */
[----:B-1----:R-:W-:Y:S05]  /*22e0*/  @!P0 BRA `(.L_x_36) ;  /* 0x0000006800ec8947 */ /* 0x002fea0003800000 */
.L_x_128:
[----:B------:R-:W-:-:S04]  /*22f0*/  UIADD3 UR6, UPT, UPT, UR6, 0x1, URZ ;  /* 0x0000000106067890 */ /* 0x000fc8000fffe0ff */
[----:B------:R-:W-:-:S04]  /*2300*/  UISETP.NE.AND UP0, UPT, UR6, 0x2, UPT ;  /* 0x000000020600788c */ /* 0x000fc8000bf05270 */
[----:B------:R-:W-:Y:S02]  /*2310*/  USEL UR4, URZ, 0x1, UP0 ;  /* 0x00000001ff047887 */ /* 0x000fe40008000000 */
[----:B------:R-:W-:-:S04]  /*2320*/  USEL UR6, UR6, URZ, UP0 ;  /* 0x000000ff06067287 */ /* 0x000fc80008000000 */
[----:B------:R-:W-:Y:S01]  /*2330*/  ULEA UR6, UR6, UR5, 0x3 ;  /* 0x0000000506067291 */ /* 0x000fe2000f8e18ff */
[----:B-1----:R-:W-:-:S04]  /*2340*/  LOP3.LUT R2, R17, UR4, RZ, 0x3c, !PT ;  /* 0x0000000411027c12 */ /* 0x002fc8000f8e3cff */
[----:B------:R-:W-:Y:S01]  /*2350*/  SHF.L.U32 R2, R2, 0x1f, RZ ;  /* 0x0000001f02027819 */ /* 0x000fe200000006ff */
[----:B----4-:R-:W-:-:S07]  /*2360*/  IMAD.U32 R0, RZ, RZ, UR6 ;  /* 0x00000006ff007e24 */ /* 0x010fce000f8e00ff */
.L_x_37:
[----:B-1----:R1:W2:Y:S02]  /*2370*/  SYNCS.PHASECHK.TRANS64.TRYWAIT P0, [R0+URZ], R2 ;  /* 0x00000002000075a7 */ /* 0x0022a400080011ff */
[----:B--2---:R-:W-:Y:S05]  /*2380*/  @!P0 NANOSLEEP.SYNCS 0x989680 ;  /* 0x009896800000895d */ /* 0x004fea0003900000 */
[----:B------:R-:W2:Y:S02]  /*2390*/  @!P0 SYNCS.PHASECHK.TRANS64 P0, [R0+URZ], R2 ;  /* 0x00000002000085a7 */ /* 0x000ea400080010ff */
[----:B--2---:R-:W-:Y:S05]  /*23a0*/  @P0 EXIT ;  /* 0x000000000000094d */ /* 0x004fea0003800000 */
[----:B------:R-:W-:Y:S05]  /*23b0*/  BRA `(.L_x_37) ;  /* 0xfffffffc00ec7947 */ /* 0x000fea000383ffff */
.L_x_17:
[----:B------:R-:W-:-:S04]  /*23c0*/  UISETP.NE.AND UP1, UPT, UR37, URZ, UPT ;  /* 0x000000ff2500728c */ /* 0x000fc8000bf25270 */
[----:B------:R-:W-:-:S09]  /*23d0*/  UISETP.NE.OR UP1, UPT, UR8, 0x1, UP1 ;  /* 0x000000010800788c */ /* 0x000fd20008f25670 */
[----:B------:R-:W-:Y:S05]  /*23e0*/  BRA.U UP1, `(.L_x_38) ;  /* 0x0000000501487547 */ /* 0x000fea000b800000 */
[----:B------:R-:W-:Y:S01]  /*23f0*/  ISETP.NE.AND P2, PT, R2, RZ, PT ;  /* 0x000000ff0200720c */ /* 0x000fe20003f45270 */
[----:B------:R-:W-:Y:S01]  /*2400*/  IMAD.MOV.U32 R12, RZ, RZ, 0x1 ;  /* 0x00000001ff0c7424 */ /* 0x000fe200078e00ff */
[----:B------:R-:W-:Y:S02]  /*2410*/  CS2R R10, SRZ ;  /* 0x00000000000a7805 */ /* 0x000fe4000001ff00 */
[----:B------:R-:W-:Y:S01]  /*2420*/  CS2R R8, SRZ ;  /* 0x0000000000087805 */ /* 0x000fe2000001ff00 */
[----:B------:R-:W-:Y:S01]  /*2430*/  UMOV UR4, 0x400 ;  /* 0x0000040000047882 */ /* 0x000fe20000000000 */
[----:B------:R-:W-:Y:S01]  /*2440*/  UMOV UR6, URZ ;  /* 0x000000ff00067c82 */ /* 0x000fe20008000000 */
[----:B------:R-:W-:-:S12]  /*2450*/  ULEA UR37, UR37, UR4, 0x18 ;  /* 0x0000000425257291 */ /* 0x000fd8000f8ec0ff */
.L_x_42:
[----:B------:R-:W-:Y:S02]  /*2460*/  LEA R0, R8, UR37, 0x3 ;  /* 0x0000002508007c11 */ /* 0x000fe4000f8e18ff */
[----:B------:R-:W-:-:S03]  /*2470*/  SHF.L.U32 R4, R9, 0x1f, RZ ;  /* 0x0000001f09047819 */ /* 0x000fc600000006ff */
[----:B------:R-:W-:Y:S01]  /*2480*/  VIADD R5, R0, 0xe0 ;  /* 0x000000e000057836 */ /* 0x000fe20000000000 */
[----:B------:R-:W1:Y:S02]  /*2490*/  SYNCS.PHASECHK.TRANS64.TRYWAIT P0, [R0+URZ+0xd0], R4 ;  /* 0x0000d004000075a7 */ /* 0x000e6400080011ff */
[----:B-1----:R-:W-:Y:S05]  /*24a0*/  @!P0 BRA `(.L_x_39) ;  /* 0x0000006800948947 */ /* 0x002fea0003800000 */
.L_x_129:
[----:B------:R-:W-:Y:S01]  /*24b0*/  ULEA UR5, UR6, UR37, 0x3 ;  /* 0x0000002506057291 */ /* 0x000fe2000f8e18ff */
[----:B-1----:R-:W-:Y:S01]  /*24c0*/  PRMT R0, RZ, 0x654, R5 ;  /* 0x00000654ff007816 */ /* 0x002fe20000000005 */
[----:B------:R-:W-:Y:S01]  /*24d0*/  @!P2 IMAD.MOV.U32 R4, RZ, RZ, 0x10 ;  /* 0x00000010ff04a424 */ /* 0x000fe200078e00ff */
[----:B------:R-:W-:Y:S01]  /*24e0*/  SHF.L.U32 R5, R12, 0x1f, RZ ;  /* 0x0000001f0c057819 */ /* 0x000fe200000006ff */
[----:B------:R-:W-:Y:S01]  /*24f0*/  UIADD3 UR4, UPT, UPT, UR5, 0x70, URZ ;  /* 0x0000007005047890 */ /* 0x000fe2000fffe0ff */
[----:B------:R1:W-:Y:S05]  /*2500*/  SYNCS.ARRIVE.TRANS64.RED.A1T0 RZ, [R0+URZ], RZ ;  /* 0x000000ff00ff79a7 */ /* 0x0003ea00081004ff */
[----:B------:R-:W-:Y:S01]  /*2510*/  IMAD.U32 R6, RZ, RZ, UR4 ;  /* 0x00000004ff067e24 */ /* 0x000fe2000f8e00ff */
[----:B------:R-:W2:Y:S04]  /*2520*/  SYNCS.PHASECHK.TRANS64.TRYWAIT P0, [UR5+0x80], R5 ;  /* 0x00008005ff0075a7 */ /* 0x000ea80008001105 */
[----:B------:R-:W-:Y:S01]  /*2530*/  PRMT R6, R2, 0x654, R6 ;  /* 0x0000065402067816 */ /* 0x000fe20000000006 */
[----:B-12---:R-:W-:Y:S06]  /*2540*/  @!P0 BRA `(.L_x_40) ;  /* 0x0000006800808947 */ /* 0x006fec0003800000 */
.L_x_131:
[----:B------:R-:W-:Y:S01]  /*2550*/  ULEA UR4, UR6, UR37, 0x4 ;  /* 0x0000002506047291 */ /* 0x000fe2000f8e20ff */
[----:B------:R-:W-:Y:S01]  /*2560*/  SEL R3, R6, R3, !P2 ;  /* 0x0000000306037207 */ /* 0x000fe20005000000 */
[----:B------:R-:W-:Y:S01]  /*2570*/  UIADD3 UR5, UPT, UPT, UR5, 0x70, URZ ;  /* 0x0000007005057890 */ /* 0x000fe2000fffe0ff */
[----:B-1----:R-:W-:Y:S01]  /*2580*/  LEA R0, R11, UR37, 0x3 ;  /* 0x000000250b007c11 */ /* 0x002fe2000f8e18ff */
[----:B------:R-:W-:Y:S01]  /*2590*/  UIADD3 UR4, UPT, UPT, UR4, 0x100, URZ ;  /* 0x0000010004047890 */ /* 0x000fe2000fffe0ff */
[----:B------:R1:W-:Y:S01]  /*25a0*/  @!P2 SYNCS.ARRIVE.TRANS64.RED RZ, [R3+URZ], R4 ;  /* 0x0000000403ffa9a7 */ /* 0x0003e200080004ff */
[----:B------:R-:W-:Y:S01]  /*25b0*/  UIADD3 UR6, UPT, UPT, UR6, 0x1, URZ ;  /* 0x0000000106067890 */ /* 0x000fe2000fffe0ff */
[----:B------:R-:W-:-:S03]  /*25c0*/  VIADD R8, R8, 0x1 ;  /* 0x0000000108087836 */ /* 0x000fc60000000000 */
[----:B------:R-:W-:Y:S02]  /*25d0*/  UISETP.NE.AND UP0, UPT, UR6, 0x2, UPT ;  /* 0x000000020600788c */ /* 0x000fe4000bf05270 */
[----:B------:R-:W-:Y:S01]  /*25e0*/  ISETP.NE.AND P0, PT, R8, 0x2, PT ;  /* 0x000000020800780c */ /* 0x000fe20003f05270 */
[----:B------:R-:W-:Y:S06]  /*25f0*/  UGETNEXTWORKID.BROADCAST [UR4], [UR5] ;  /* 0x00000000040073ca */ /* 0x000fec0008000100 */
[----:B------:R-:W-:Y:S02]  /*2600*/  USEL UR4, URZ, 0x1, UP0 ;  /* 0x00000001ff047887 */ /* 0x000fe40008000000 */
[----:B------:R-:W-:-:S04]  /*2610*/  USEL UR6, UR6, URZ, UP0 ;  /* 0x000000ff06067287 */ /* 0x000fc80008000000 */
[----:B------:R-:W-:Y:S02]  /*2620*/  LOP3.LUT R12, R12, UR4, RZ, 0x3c, !PT ;  /* 0x000000040c0c7c12 */ /* 0x000fe4000f8e3cff */
[----:B-1----:R-:W-:-:S04]  /*2630*/  SHF.L.U32 R4, R10, 0x1f, RZ ;  /* 0x0000001f0a047819 */ /* 0x002fc800000006ff */
[----:B------:R-:W1:Y:S02]  /*2640*/  SYNCS.PHASECHK.TRANS64.TRYWAIT P1, [R0+URZ+0x70], R4 ;  /* 0x00007004000075a7 */ /* 0x000e6400080211ff */
[----:B-1----:R-:W-:Y:S05]  /*2650*/  @!P1 BRA `(.L_x_41) ;  /* 0x0000006800549947 */ /* 0x002fea0003800000 */
.L_x_132:
[C---:B-1----:R-:W-:Y:S01]  /*2660*/  LEA R4, R11.reuse, UR37, 0x4 ;  /* 0x000000250b047c11 */ /* 0x042fe2000f8e20ff */
[----:B------:R-:W-:Y:S01]  /*2670*/  VIADD R0, R0, 0x80 ;  /* 0x0000008000007836 */ /* 0x000fe20000000000 */
[----:B------:R-:W-:Y:S01]  /*2680*/  SEL R8, R8, RZ, P0 ;  /* 0x000000ff08087207 */ /* 0x000fe20000000000 */
[----:B------:R-:W-:-:S03]  /*2690*/  VIADD R11, R11, 0x1 ;  /* 0x000000010b0b7836 */ /* 0x000fc60000000000 */
[----:B------:R-:W1:Y:S01]  /*26a0*/  LDS.128 R4, [R4+0x100] ;  /* 0x0001000004047984 */ /* 0x000e620000000c00 */
[----:B------:R-:W-:Y:S02]  /*26b0*/  PRMT R0, RZ, 0x654, R0 ;  /* 0x00000654ff007816 */ /* 0x000fe40000000000 */
[C---:B------:R-:W-:Y:S01]  /*26c0*/  ISETP.NE.AND P1, PT, R11.reuse, 0x2, PT ;  /* 0x000000020b00780c */ /* 0x040fe20003f25270 */
[----:B------:R-:W-:Y:S01]  /*26d0*/  @!PT LDS RZ, [RZ] ;  /* 0x00000000fffff984 */ /* 0x000fe20000000800 */
[----:B------:R-:W-:Y:S01]  /*26e0*/  @!PT LDS RZ, [RZ] ;  /* 0x00000000fffff984 */ /* 0x000fe20000000800 */
[----:B------:R-:W-:Y:S01]  /*26f0*/  @!PT LDS RZ, [RZ] ;  /* 0x00000000fffff984 */ /* 0x000fe20000000800 */
[----:B------:R-:W-:Y:S01]  /*2700*/  @!PT LDS RZ, [RZ] ;  /* 0x00000000fffff984 */ /* 0x000fe20000000800 */
[----:B------:R2:W-:Y:S06]  /*2710*/  MEMBAR.ALL.CTA ;  /* 0x0000000000007992 */ /* 0x0005ec0000008000 */
[----:B--2---:R-:W2:Y:S01]  /*2720*/  FENCE.VIEW.ASYNC.S ;  /* 0x00000000000073c6 */ /* 0x004ea20000000000 */
[----:B------:R-:W-:Y:S01]  /*2730*/  SEL R11, R11, RZ, P1 ;  /* 0x000000ff0b0b7207 */ /* 0x000fe20000800000 */
[----:B--2---:R2:W-:Y:S01]  /*2740*/  SYNCS.ARRIVE.TRANS64.RED.A1T0 RZ, [R0+URZ], RZ ;  /* 0x000000ff00ff79a7 */ /* 0x0045e200081004ff */
[----:B-1----:R-:W-:-:S02]  /*2750*/  LOP3.LUT P3, RZ, R6, 0x1, RZ, 0xc0, !PT ;  /* 0x0000000106ff7812 */ /* 0x002fc4000786c0ff */
[----:B------:R-:W-:-:S04]  /*2760*/  SEL R4, RZ, 0x1, P1 ;  /* 0x00000001ff047807 */ /* 0x000fc80000800000 */
[----:B------:R-:W-:Y:S02]  /*2770*/  LOP3.LUT R10, R10, R4, RZ, 0x3c, !PT ;  /* 0x000000040a0a7212 */ /* 0x000fe400078e3cff */
[----:B--2---:R-:W-:-:S04]  /*2780*/  SEL R0, RZ, 0x1, P0 ;  /* 0x00000001ff007807 */ /* 0x004fc80000000000 */
[----:B------:R-:W-:Y:S01]  /*2790*/  LOP3.LUT R9, R9, R0, RZ, 0x3c, !PT ;  /* 0x0000000009097212 */ /* 0x000fe200078e3cff */
[----:B------:R-:W-:Y:S06]  /*27a0*/  @P3 BRA `(.L_x_42) ;  /* 0xfffffffc002c3947 */ /* 0x000fec000383ffff */
[----:B------:R-:W-:Y:S01]  /*27b0*/  ULEA UR5, UR6, UR37, 0x3 ;  /* 0x0000002506057291 */ /* 0x000fe2000f8e18ff */
[----:B------:R-:W-:-:S08]  /*27c0*/  SHF.L.U32 R2, R12, 0x1f, RZ ;  /* 0x0000001f0c027819 */ /* 0x000fd000000006ff */
[----:B------:R-:W1:Y:S02]  /*27d0*/  SYNCS.PHASECHK.TRANS64 P0, [UR5+0x80], R2 ;  /* 0x00008002ff0075a7 */ /* 0x000e640008001005 */
[----:B-1----:R-:W-:Y:S05]  /*27e0*/  @P0 BRA `(.L_x_43) ;  /* 0x0000000000080947 */ /* 0x002fea0003800000 */
[----:B------:R-:W1:Y:S02]  /*27f0*/  SYNCS.PHASECHK.TRANS64.TRYWAIT P0, [UR5+0x80], R2 ;  /* 0x00008002ff0075a7 */ /* 0x000e640008001105 */
[----:B-1----:R-:W-:Y:S05]  /*2800*/  @!P0 BRA `(.L_x_44) ;  /* 0x0000006400fc8947 */ /* 0x002fea0003800000 */
.L_x_43:
[----:B------:R-:W-:-:S04]  /*2810*/  UIADD3 UR4, UPT, UPT, UR6, 0x1, URZ ;  /* 0x0000000106047890 */ /* 0x000fc8000fffe0ff */
[----:B------:R-:W-:-:S04]  /*2820*/  UISETP.NE.AND UP0, UPT, UR4, 0x2, UPT ;  /* 0x000000020400788c */ /* 0x000fc8000bf05270 */
[----:B------:R-:W-:Y:S02]  /*2830*/  USEL UR7, URZ, 0x1, UP0 ;  /* 0x00000001ff077887 */ /* 0x000fe40008000000 */
[----:B------:R-:W-:-:S04]  /*2840*/  USEL UR4, UR4, URZ, UP0 ;  /* 0x000000ff04047287 */ /* 0x000fc80008000000 */
[----:B------:R-:W-:Y:S01]  /*2850*/  ULEA UR4, UR4, UR37, 0x3 ;  /* 0x0000002504047291 */ /* 0x000fe2000f8e18ff */
[----:B-1----:R-:W-:-:S04]  /*2860*/  LOP3.LUT R2, R12, UR7, RZ, 0x3c, !PT ;  /* 0x000000070c027c12 */ /* 0x002fc8000f8e3cff */
[----:B------:R-:W-:-:S04]  /*2870*/  SHF.L.U32 R0, R2, 0x1f, RZ ;  /* 0x0000001f02007819 */ /* 0x000fc800000006ff */
[----:B------:R-:W1:Y:S02]  /*2880*/  SYNCS.PHASECHK.TRANS64 P0, [UR4+0x80], R0 ;  /* 0x00008000ff0075a7 */ /* 0x000e640008001004 */
[----:B-1----:R-:W-:Y:S05]  /*2890*/  @P0 EXIT ;  /* 0x000000000000094d */ /* 0x002fea0003800000 */
[----:B------:R-:W-:Y:S02]  /*28a0*/  SHF.L.U32 R2, R2, 0x1f, RZ ;  /* 0x0000001f02027819 */ /* 0x000fe400000006ff */
[----:B------:R-:W-:-:S07]  /*28b0*/  MOV R0, UR4 ;  /* 0x0000000400007c02 */ /* 0x000fce0008000f00 */
.L_x_45:
[----:B-1----:R1:W2:Y:S02]  /*28c0*/  SYNCS.PHASECHK.TRANS64.TRYWAIT P0, [R0+URZ+0x80], R2 ;  /* 0x00008002000075a7 */ /* 0x0022a400080011ff */
[----:B--2---:R-:W-:Y:S05]  /*28d0*/  @!P0 NANOSLEEP.SYNCS 0x989680 ;  /* 0x009896800000895d */ /* 0x004fea0003900000 */
[----:B------:R-:W2:Y:S02]  /*28e0*/  @!P0 SYNCS.PHASECHK.TRANS64 P0, [R0+URZ+0x80], R2 ;  /* 0x00008002000085a7 */ /* 0x000ea400080010ff */
[----:B--2---:R-:W-:Y:S05]  /*28f0*/  @P0 EXIT ;  /* 0x000000000000094d */ /* 0x004fea0003800000 */
[----:B------:R-:W-:Y:S05]  /*2900*/  BRA `(.L_x_45) ;  /* 0xfffffffc00ec7947 */ /* 0x000fea000383ffff */
.L_x_38:
[----:B------:R-:W-:-:S09]  /*2910*/  UISETP.NE.AND UP1, UPT, UR8, URZ, UPT ;  /* 0x000000ff0800728c */ /* 0x000fd2000bf25270 */
[----:B------:R-:W-:Y:S05]  /*2920*/  BRA.U UP1, `(.L_x_46) ;  /* 0x0000000d01787547 */ /* 0x000fea000b800000 */
[----:B------:R-:W-:Y:S01]  /*2930*/  UMOV UR4, 0x40 ;  /* 0x0000004000047882 */ /* 0x000fe20000000000 */
[----:B------:R-:W-:Y:S01]  /*2940*/  NOP ;  /* 0x0000000000007918 */ /* 0x000fe20000000000 */
[----:B------:R-:W-:Y:S01]  /*2950*/  ULEA UR4, UR37, UR4, 0x18 ;  /* 0x0000000425047291 */ /* 0x000fe2000f8ec0ff */
[----:B------:R-:W-:Y:S02]  /*2960*/  UMOV UR5, 0x400 ;  /* 0x0000040000057882 */ /* 0x000fe40000000000 */
[----:B------:R-:W-:-:S06]  /*2970*/  ULEA UR37, UR37, UR5, 0x18 ;  /* 0x0000000525257291 */ /* 0x000fcc000f8ec0ff */
[----:B------:R-:W1:Y:S02]  /*2980*/  LDS.U8 R0, [UR4+0x1c] ;  /* 0x00001c04ff007984 */ /* 0x000e640008000000 */
[----:B-1----:R-:W-:-:S13]  /*2990*/  ISETP.NE.AND P0, PT, R0, RZ, PT ;  /* 0x000000ff0000720c */ /* 0x002fda0003f05270 */
[----:B------:R-:W-:Y:S05]  /*29a0*/  @P0 BRA `(.L_x_47) ;  /* 0x0000000000580947 */ /* 0x000fea0003800000 */
[----:B------:R-:W-:-:S13]  /*29b0*/  ELECT P0, URZ, PT ;  /* 0x0000000000ff782f */ /* 0x000fda0003800000 */
[----:B------:R-:W-:Y:S05]  /*29c0*/  @!P0 BRA `(.L_x_48) ;  /* 0x0000000000608947 */ /* 0x000fea0003800000 */
[----:B------:R-:W-:Y:S01]  /*29d0*/  UMOV UR5, 0x10 ;  /* 0x0000001000057882 */ /* 0x000fe20000000000 */
[----:B------:R-:W-:Y:S01]  /*29e0*/  HFMA2 R0, -RZ, RZ, 0, 5.9604644775390625e-08 ;  /* 0x00000001ff007431 */ /* 0x000fe200000001ff */
[----:B------:R-:W-:-:S03]  /*29f0*/  MOV R2, 0xffff ;  /* 0x0000ffff00027802 */ /* 0x000fc60000000f00 */
[----:B------:R-:W-:Y:S04]  /*2a00*/  DEPBAR.LE SB1, 0x36 ;  /* 0x00009d800000791a */ /* 0x000fe80000000000 */
[----:B------:R-:W1:Y:S02]  /*2a10*/  UTCATOMSWS.FIND_AND_SET.ALIGN UP0, UR5, UR5 ;  /* 0x00000005000575e3 */ /* 0x000e640008000800 */
[----:B-1----:R-:W-:Y:S01]  /*2a20*/  MOV R3, UR5 ;  /* 0x0000000500037c02 */ /* 0x002fe20008000f00 */
[----:B------:R-:W-:Y:S06]  /*2a30*/  BRA.U UP0, `(.L_x_49) ;  /* 0x0000000100187547 */ /* 0x000fec000b800000 */
.L_x_50:
[----:B------:R-:W-:Y:S05]  /*2a40*/  NANOSLEEP 0x64 ;  /* 0x000000640000795d */ /* 0x000fea0003800000 */
[----:B------:R-:W-:-:S05]  /*2a50*/  UMOV UR5, 0x10 ;  /* 0x0000001000057882 */ /* 0x000fca0000000000 */
[----:B------:R-:W-:Y:S04]  /*2a60*/  DEPBAR.LE SB1, 0x36 ;  /* 0x00009d800000791a */ /* 0x000fe80000000000 */
[----:B------:R-:W1:Y:S02]  /*2a70*/  UTCATOMSWS.FIND_AND_SET.ALIGN UP0, UR5, UR5 ;  /* 0x00000005000575e3 */ /* 0x000e640008000800 */
[----:B-1----:R-:W-:Y:S01]  /*2a80*/  MOV R3, UR5 ;  /* 0x0000000500037c02 */ /* 0x002fe20008000f00 */
[----:B------:R-:W-:Y:S05]  /*2a90*/  BRA.U !UP0, `(.L_x_50) ;  /* 0xfffffffd08e87547 */ /* 0x000fea000b83ffff */
.L_x_49:
[-C--:B------:R-:W-:Y:S02]  /*2aa0*/  SHF.L.U32 R2, R2, R3.reuse, RZ ;  /* 0x0000000302027219 */ /* 0x080fe400000006ff */
[----:B------:R-:W-:Y:S01]  /*2ab0*/  SHF.L.U32 R0, R0, R3, RZ ;  /* 0x0000000300007219 */ /* 0x000fe200000006ff */
[----:B------:R-:W-:Y:S02]  /*2ac0*/  IMAD.SHL.U32 R3, R3, 0x20, RZ ;  /* 0x0000002003037824 */ /* 0x000fe400078e00ff */
[----:B------:R1:W-:Y:S04]  /*2ad0*/  ATOMS.OR RZ, [UR4+0x14], R2 ;  /* 0x00001402ffff798c */ /* 0x0003e8000b000004 */
[----:B------:R1:W-:Y:S04]  /*2ae0*/  ATOMS.OR RZ, [UR4+0x18], R0 ;  /* 0x00001800ffff798c */ /* 0x0003e8000b000004 */
[----:B------:R1:W-:Y:S01]  /*2af0*/  STS [UR37+0x120], R3 ;  /* 0x00012003ff007988 */ /* 0x0003e20008000825 */
[----:B------:R-:W-:Y:S05]  /*2b00*/  BRA `(.L_x_48) ;  /* 0x0000000000107947 */ /* 0x000fea0003800000 */
.L_x_47:
[----:B------:R-:W-:Y:S02]  /*2b10*/  MOV R0, 0xffffffff ;  /* 0xffffffff00007802 */ /* 0x000fe40000000f00 */
[----:B------:R-:W-:-:S03]  /*2b20*/  MOV R2, 0x2b50 ;  /* 0x00002b5000027802 */ /* 0x000fc60000000f00 */
[----:B------:R1:W-:Y:S04]  /*2b30*/  STS [UR37+0x120], R0 ;  /* 0x00012000ff007988 */ /* 0x0003e80008000825 */
[----:B-1-3-5:R-:W-:Y:S05]  /*2b40*/  CALL.REL.NOINC `($__internal_1_$__cuda_sm10x_tcgen05_guardrail_trap_phase_invalid_during_alloc) ;  /* 0x0000006c00407944 */ /* 0x02afea0003c00000 */
.L_x_48:
[----:B------:R-:W-:Y:S05]  /*2b50*/  WARPSYNC.ALL ;  /* 0x0000000000007948 */ /* 0x000fea0003800000 */
[----:B------:R-:W2:Y:S01]  /*2b60*/  S2UR UR6, SR_CgaCtaId ;  /* 0x00000000000679c3 */ /* 0x000ea20000008800 */
[----:B------:R-:W-:Y:S01]  /*2b70*/  UMOV UR4, 0x400 ;  /* 0x0000040000047882 */ /* 0x000fe20000000000 */
[----:B------:R-:W-:-:S06]  /*2b80*/  NOP ;  /* 0x0000000000007918 */ /* 0x000fcc0000000000 */
[----:B------:R-:W-:Y:S06]  /*2b90*/  BAR.ARV 0x6, 0xa0 ;  /* 0x0182800000007b1d */ /* 0x000fec0000002000 */
[----:B------:R-:W4:Y:S01]  /*2ba0*/  LDCU UR7, c[0x0][0x38c] ;  /* 0x00007180ff0777ac */ /* 0x000f220008000800 */
[----:B------:R-:W-:Y:S01]  /*2bb0*/  IMAD.MOV.U32 R11, RZ, RZ, 0x1 ;  /* 0x00000001ff0b7424 */ /* 0x000fe200078e00ff */
[----:B------:R-:W-:Y:S01]  /*2bc0*/  CS2R R8, SRZ ;  /* 0x0000000000087805 */ /* 0x000fe2000001ff00 */
[----:B------:R-:W-:Y:S01]  /*2bd0*/  IMAD.MOV.U32 R10, RZ, RZ, RZ ;  /* 0x000000ffff0a7224 */ /* 0x000fe200078e00ff */
[----:B------:R-:W-:Y:S01]  /*2be0*/  UMOV UR18, URZ ;  /* 0x000000ff00127c82 */ /* 0x000fe20008000000 */
[----:B------:R-:W-:Y:S01]  /*2bf0*/  UMOV UR17, URZ ;  /* 0x000000ff00117c82 */ /* 0x000fe20008000000 */
[----:B------:R-:W-:Y:S01]  /*2c00*/  UMOV UR20, 0x0 ;  /* 0x0000000000147882 */ /* 0x000fe20000000000 */
[----:B------:R-:W-:Y:S01]  /*2c10*/  UMOV UR21, 0x4400010 ;  /* 0x0440001000157882 */ /* 0x000fe20000000000 */
[----:B--2---:R-:W-:Y:S01]  /*2c20*/  ULEA UR6, UR6, UR4, 0x18 ;  /* 0x0000000406067291 */ /* 0x004fe2000f8ec0ff */
[----:B------:R-:W2:Y:S03]  /*2c30*/  LDCU UR4, c[0x0][0x38c] ;  /* 0x00007180ff0477ac */ /* 0x000ea60008000800 */
[----:B------:R-:W-:-:S02]  /*2c40*/  UIADD3 UR11, UPT, UPT, UR6, 0x6400, URZ ;  /* 0x00006400060b7890 */ /* 0x000fc4000fffe0ff */
[----:B----4-:R-:W-:-:S03]  /*2c50*/  UIADD3 UR7, UPT, UPT, UR7, 0x1f, URZ ;  /* 0x0000001f07077890 */ /* 0x010fc6000fffe0ff */
[----:B-1----:R-:W1:Y:S01]  /*2c60*/  LDS R0, [UR6+0x120] ;  /* 0x00012006ff007984 */ /* 0x002e620008000800 */
[----:B------:R-:W-:Y:S02]  /*2c70*/  UIADD3 UR12, UPT, UPT, UR6, 0x7400, URZ ;  /* 0x00007400060c7890 */ /* 0x000fe4000fffe0ff */
[----:B------:R-:W-:Y:S02]  /*2c80*/  USHF.R.S32.HI UR5, URZ, 0x1f, UR7 ;  /* 0x0000001fff057899 */ /* 0x000fe40008011407 */
[----:B------:R-:W-:Y:S02]  /*2c90*/  USHF.R.U32.HI UR11, URZ, 0x4, UR11 ;  /* 0x00000004ff0b7899 */ /* 0x000fe4000801160b */
[----:B------:R-:W-:Y:S02]  /*2ca0*/  ULEA.HI UR5, UR5, UR7, URZ, 0x5 ;  /* 0x0000000705057291 */ /* 0x000fe4000f8f28ff */
[----:B------:R-:W-:Y:S02]  /*2cb0*/  USHF.R.U32.HI UR12, URZ, 0x4, UR12 ;  /* 0x00000004ff0c7899 */ /* 0x000fe4000801160c */
[----:B------:R-:W-:-:S02]  /*2cc0*/  USHF.R.S32.HI UR5, URZ, 0x5, UR5 ;  /* 0x00000005ff057899 */ /* 0x000fc40008011405 */
[----:B------:R-:W-:Y:S02]  /*2cd0*/  ULOP3.LUT UR11, UR11, 0x3fff, URZ, 0xc0, !UPT ;  /* 0x00003fff0b0b7892 */ /* 0x000fe4000f8ec0ff */
[----:B------:R-:W-:Y:S02]  /*2ce0*/  UISETP.LT.AND UP0, UPT, UR5, 0x1, UPT ;  /* 0x000000010500788c */ /* 0x000fe4000bf01270 */
[----:B------:R-:W-:Y:S02]  /*2cf0*/  ULOP3.LUT UR12, UR12, 0x3fff, URZ, 0xc0, !UPT ;  /* 0x00003fff0c0c7892 */ /* 0x000fe4000f8ec0ff */
[----:B------:R-:W-:Y:S02]  /*2d00*/  USEL UR10, UR5, 0x1, !UP0 ;  /* 0x00000001050a7887 */ /* 0x000fe4000c000000 */
[----:B------:R-:W-:Y:S02]  /*2d10*/  ULOP3.LUT UR11, UR11, 0x10000, URZ, 0xfc, !UPT ;  /* 0x000100000b0b7892 */ /* 0x000fe4000f8efcff */
[----:B------:R-:W-:-:S02]  /*2d20*/  ULOP3.LUT UR12, UR12, 0x10000, URZ, 0xfc, !UPT ;  /* 0x000100000c0c7892 */ /* 0x000fc4000f8efcff */
[----:B------:R-:W-:Y:S02]  /*2d30*/  UIADD3 UR10, UPT, UPT, -UR10, URZ, URZ ;  /* 0x000000ff0a0a7290 */ /* 0x000fe4000fffe1ff */
[----:B--2---:R-:W-:Y:S01]  /*2d40*/  UISETP.GE.AND UP3, UPT, UR4, 0x1, UPT ;  /* 0x000000010400788c */ /* 0x004fe2000bf66270 */
[----:B-1----:R-:W-:-:S15]  /*2d50*/  R2UR UR19, R0 ;  /* 0x00000000001372ca */ /* 0x002fde00000e0000 */
.L_x_57:
[----:B------:R-:W-:Y:S02]  /*2d60*/  LEA R0, R10, UR6, 0x3 ;  /* 0x000000060a007c11 */ /* 0x000fe4000f8e18ff */
[----:B------:R-:W-:Y:S02]  /*2d70*/  SHF.L.U32 R2, R9, 0x1f, RZ ;  /* 0x0000001f09027819 */ /* 0x000fe400000006ff */
[----:B------:R-:W-:Y:S01]  /*2d80*/  PLOP3.LUT P0, PT, PT, PT, UP3, 0x80, 0x8 ;  /* 0x000000000008781c */ /* 0x000fe20003f0f038 */
[----:B------:R-:W-:Y:S01]  /*2d90*/  VIADD R3, R0, 0x80 ;  /* 0x0000008000037836 */ /* 0x000fe20000000000 */
[----:B-1----:R-:W1:Y:S02]  /*2da0*/  SYNCS.PHASECHK.TRANS64.TRYWAIT P1, [R0+URZ+0x70], R2 ;  /* 0x00007002000075a7 */ /* 0x002e6400080211ff */
[----:B-1--4-:R-:W-:Y:S09]  /*2db0*/  @!P1 BRA `(.L_x_51) ;  /* 0x0000006000a89947 */ /* 0x012ff20003800000 */
.L_x_134:
[----:B------:R-:W-:Y:S01]  /*2dc0*/  LEA R4, R10, UR6, 0x4 ;  /* 0x000000060a047c11 */ /* 0x000fe2000f8e20ff */
[----:B------:R-:W-:Y:S01]  /*2dd0*/  @UP3 ULEA UR4, UR17, UR6, 0x3 ;  /* 0x0000000611043291 */ /* 0x000fe2000f8e18ff */
[----:B------:R-:W-:Y:S01]  /*2de0*/  PLOP3.LUT P2, PT, PT, PT, PT, 0x80, 0x8 ;  /* 0x000000000008781c */ /* 0x000fe20003f4f070 */
[----:B------:R-:W-:Y:S01]  /*2df0*/  ULEA UR9, UR18, UR6, 0x3 ;  /* 0x0000000612097291 */ /* 0x000fe2000f8e18ff */
[----:B------:R-:W-:Y:S02]  /*2e00*/  PRMT R3, RZ, 0x654, R3 ;  /* 0x00000654ff037816 */ /* 0x000fe40000000003 */
[----:B------:R-:W2:Y:S01]  /*2e10*/  LDS.128 R4, [R4+0x100] ;  /* 0x0001000004047984 */ /* 0x000ea20000000c00 */
[----:B-1----:R-:W-:Y:S02]  /*2e20*/  @P0 SHF.L.U32 R2, R8, 0x1f, RZ ;  /* 0x0000001f08020819 */ /* 0x002fe400000006ff */
[----:B------:R-:W-:Y:S01]  /*2e30*/  SHF.L.U32 R0, R11, 0x1f, RZ ;  /* 0x0000001f0b007819 */ /* 0x000fe200000006ff */
[----:B------:R-:W-:Y:S01]  /*2e40*/  @!PT LDS RZ, [RZ] ;  /* 0x00000000fffff984 */ /* 0x000fe20000000800 */
[----:B------:R-:W-:Y:S01]  /*2e50*/  @!PT LDS RZ, [RZ] ;  /* 0x00000000fffff984 */ /* 0x000fe20000000800 */
[----:B------:R-:W-:Y:S01]  /*2e60*/  @!PT LDS RZ, [RZ] ;  /* 0x00000000fffff984 */ /* 0x000fe20000000800 */
[----:B------:R-:W-:Y:S01]  /*2e70*/  @!PT LDS RZ, [RZ] ;  /* 0x00000000fffff984 */ /* 0x000fe20000000800 */
[----:B------:R1:W-:Y:S06]  /*2e80*/  MEMBAR.ALL.CTA ;  /* 0x0000000000007992 */ /* 0x0003ec0000008000 */
[----:B-1----:R-:W1:Y:S02]  /*2e90*/  FENCE.VIEW.ASYNC.S ;  /* 0x00000000000073c6 */ /* 0x002e640000000000 */
[----:B-1----:R1:W-:Y:S01]  /*2ea0*/  SYNCS.ARRIVE.TRANS64.RED.A1T0 RZ, [R3+URZ], RZ ;  /* 0x000000ff03ff79a7 */ /* 0x0023e200081004ff */
[----:B------:R1:W4:Y:S01]  /*2eb0*/  @P0 SYNCS.PHASECHK.TRANS64.TRYWAIT P2, [UR4], R2 ;  /* 0x00000002ff0005a7 */ /* 0x0003220008041104 */
[----:B--2---:R-:W-:Y:S01]  /*2ec0*/  LOP3.LUT P1, RZ, R6, 0x1, RZ, 0xc0, !PT ;  /* 0x0000000106ff7812 */ /* 0x004fe2000782c0ff */
[----:B------:R-:W2:Y:S02]  /*2ed0*/  SYNCS.PHASECHK.TRANS64.TRYWAIT P0, [UR9+0xb0], R0 ;  /* 0x0000b000ff0075a7 */ /* 0x000ea40008001109 */
[----:B-12-4-:R-:W-:Y:S10]  /*2ee0*/  @!P0 BRA `(.L_x_52) ;  /* 0x0000006000708947 */ /* 0x016ff40003800000 */
.L_x_136:
[----:B------:R-:W-:Y:S01]  /*2ef0*/  IADD3 R10, PT, PT, R10, 0x1, RZ ;  /* 0x000000010a0a7810 */ /* 0x000fe20007ffe0ff */
[----:B------:R-:W-:Y:S06]  /*2f00*/  BRA.U !UP3, `(.L_x_53) ;  /* 0x000000010ba07547 */ /* 0x000fec000b800000 */
[----:B------:R-:W-:Y:S02]  /*2f10*/  ULEA.HI UR8, UR18, UR18, URZ, 0x1 ;  /* 0x0000001212087291 */ /* 0x000fe4000f8f08ff */
[----:B------:R-:W-:Y:S02]  /*2f20*/  UPLOP3.LUT UP4, UPT, UPT, UPT, UPT, 0x40, 0x4 ;  /* 0x000000000004789c */ /* 0x000fe40003f8e870 */
[----:B------:R-:W-:Y:S02]  /*2f30*/  USHF.L.U32 UR4, UR8, 0x7, URZ ;  /* 0x0000000708047899 */ /* 0x000fe400080006ff */
[----:B------:R-:W-:Y:S02]  /*2f40*/  ULOP3.LUT UR8, UR8, 0xffe, URZ, 0xc0, !UPT ;  /* 0x00000ffe08087892 */ /* 0x000fe4000f8ec0ff */
[----:B------:R-:W-:Y:S02]  /*2f50*/  ULOP3.LUT UR4, UR4, 0xffffff00, URZ, 0xc0, !UPT ;  /* 0xffffff0004047892 */ /* 0x000fe4000f8ec0ff */
[----:B------:R-:W-:-:S02]  /*2f60*/  UIADD3 UR8, UPT, UPT, -UR8, UR18, URZ ;  /* 0x0000001208087290 */ /* 0x000fc4000fffe1ff */
[----:B------:R-:W-:Y:S01]  /*2f70*/  UIADD3 UR4, UPT, UPT, UR19, UR4, URZ ;  /* 0x0000000413047290 */ /* 0x000fe2000fffe0ff */
[----:B------:R-:W-:Y:S01]  /*2f80*/  UMOV UR16, UR10 ;  /* 0x0000000a00107c82 */ /* 0x000fe20008000000 */
[----:B------:R-:W-:Y:S02]  /*2f90*/  UMOV UR15, UR5 ;  /* 0x00000005000f7c82 */ /* 0x000fe40008000000 */
[----:B------:R-:W-:Y:S01]  /*2fa0*/  ULEA UR8, UR8, UR4, 0x14 ;  /* 0x0000000408087291 */ /* 0x000fe2000f8ea0ff */
[----:B------:R-:W-:-:S11]  /*2fb0*/  UMOV UR14, UR17 ;  /* 0x00000011000e7c82 */ /* 0x000fd60008000000 */
.L_x_56:
[----:B------:R-:W-:Y:S02]  /*2fc0*/  UIADD3 UR16, UPT, UPT, UR16, 0x1, URZ ;  /* 0x0000000110107890 */ /* 0x000fe4000fffe0ff */
[----:B--2---:R-:W-:Y:S02]  /*2fd0*/  ULEA UR7, UR14, UR6, 0x3 ;  /* 0x000000060e077291 */ /* 0x004fe4000f8e18ff */
[----:B------:R-:W-:Y:S01]  /*2fe0*/  UISETP.NE.AND UP0, UPT, UR16, URZ, UPT ;  /* 0x000000ff1000728c */ /* 0x000fe2000bf05270 */
[----:B----4-:R-:W-:Y:S10]  /*2ff0*/  @P2 BRA `(.L_x_54) ;  /* 0x00000000000c2947 */ /* 0x010ff40003800000 */
[----:B-1----:R-:W-:Y:S04]  /*3000*/  SHF.L.U32 R2, R8, 0x1f, RZ ;  /* 0x0000001f08027819 */ /* 0x002fe800000006ff */
[----:B------:R-:W1:Y:S02]  /*3010*/  SYNCS.PHASECHK.TRANS64.TRYWAIT P0, [UR7], R2 ;  /* 0x00000002ff0075a7 */ /* 0x000e640008001107 */
[----:B-1----:R-:W-:Y:S05]  /*3020*/  @!P0 BRA `(.L_x_55) ;  /* 0x0000006000388947 */ /* 0x002fea0003800000 */
.L_x_54:
[----:B------:R-:W-:Y:S01]  /*3030*/  UISETP.NE.AND UP1, UPT, UR15, 0x1, UPT ;  /* 0x000000010f00788c */ /* 0x000fe2000bf25270 */
[----:B------:R-:W-:Y:S01]  /*3040*/  PLOP3.LUT P2, PT, PT, PT, PT, 0x80, 0x8 ;  /* 0x000000000008781c */ /* 0x000fe20003f4f070 */
[----:B------:R-:W-:Y:S02]  /*3050*/  UIADD3 UR17, UPT, UPT, UR14, 0x1, URZ ;  /* 0x000000010e117890 */ /* 0x000fe4000fffe0ff */
[----:B------:R-:W-:Y:S02]  /*3060*/  ULEA UR22, UR14, UR12, 0x9 ;  /* 0x0000000c0e167291 */ /* 0x000fe4000f8e48ff */
[----:B------:R-:W-:Y:S01]  /*3070*/  UISETP.NE.AND UP2, UPT, UR17, 0x2, UPT ;  /* 0x000000021100788c */ /* 0x000fe2000bf45270 */
[----:B------:R-:W-:Y:S01]  /*3080*/  PLOP3.LUT P0, PT, PT, PT, UP1, 0x80, 0x8 ;  /* 0x000000000008781c */ /* 0x000fe20003f0f018 */
[----:B------:R-:W-:Y:S02]  /*3090*/  ULEA UR24, UR14, UR11, 0x7 ;  /* 0x0000000b0e187291 */ /* 0x000fe4000f8e38ff */
[----:B------:R-:W-:Y:S02]  /*30a0*/  USEL UR13, URZ, 0x1, UP2 ;  /* 0x00000001ff0d7887 */ /* 0x000fe40009000000 */
[----:B------:R-:W-:Y:S02]  /*30b0*/  USEL UR17, UR17, URZ, UP2 ;  /* 0x000000ff11117287 */ /* 0x000fe40009000000 */
[----:B------:R-:W-:Y:S02]  /*30c0*/  UIADD3 UR7, UPT, UPT, UR7, 0x10, URZ ;  /* 0x0000001007077890 */ /* 0x000fe4000fffe0ff */
[----:B------:R-:W-:Y:S01]  /*30d0*/  @UP1 ULEA UR4, UR17, UR6, 0x3 ;  /* 0x0000000611041291 */ /* 0x000fe2000f8e18ff */
[----:B------:R-:W-:Y:S01]  /*30e0*/  LOP3.LUT R8, R8, UR13, RZ, 0x3c, !PT ;  /* 0x0000000d08087c12 */ /* 0x000fe2000f8e3cff */
[----:B------:R-:W-:Y:S01]  /*30f0*/  UMOV UR23, 0xc0004010 ;  /* 0xc000401000177882 */ /* 0x000fe20000000000 */
[----:B------:R-:W-:Y:S01]  /*3100*/  UMOV UR25, 0xc0004010 ;  /* 0xc000401000197882 */ /* 0x000fe20000000000 */
[----:B------:R-:W-:Y:S01]  /*3110*/  UIADD3 UR15, UPT, UPT, UR15, -0x1, URZ ;  /* 0xffffffff0f0f7890 */ /* 0x000fe2000fffe0ff */
[----:B-1----:R-:W-:Y:S01]  /*3120*/  @P0 SHF.L.U32 R0, R8, 0x1f, RZ ;  /* 0x0000001f08000819 */ /* 0x002fe200000006ff */
[----:B------:R-:W-:Y:S03]  /*3130*/  UMOV UR14, UR17 ;  /* 0x00000011000e7c82 */ /* 0x000fe60008000000 */
[----:B------:R2:W4:Y:S01]  /*3140*/  @P0 SYNCS.PHASECHK.TRANS64.TRYWAIT P2, [UR4], R0 ;  /* 0x00000000ff0005a7 */ /* 0x0005220008041104 */
[----:B------:R2:W-:Y:S01]  /*3150*/  UTCQMMA gdesc[UR24], gdesc[UR22], tmem[UR8], tmem[UR20], idesc[UR21], UP4 ;  /* 0x00ff1416180075ea */ /* 0x0005e2000a000308 */
[----:B------:R-:W-:Y:S01]  /*3160*/  UPLOP3.LUT UP4, UPT, UPT, UPT, UPT, 0x80, 0x8 ;  /* 0x000000000008789c */ /* 0x000fe20003f8f070 */
[----:B------:R2:W-:Y:S01]  /*3170*/  UTCBAR [UR7], URZ ;  /* 0x000000ff070073e9 */ /* 0x0005e200080000ff */
[----:B------:R-:W-:Y:S09]  /*3180*/  BRA.U UP0, `(.L_x_56) ;  /* 0xfffffffd008c7547 */ /* 0x000ff2000b83ffff */
.L_x_53:
[----:B------:R-:W-:Y:S01]  /*3190*/  UIADD3 UR18, UPT, UPT, UR18, 0x1, URZ ;  /* 0x0000000112127890 */ /* 0x000fe2000fffe0ff */
[C---:B------:R-:W-:Y:S01]  /*31a0*/  ISETP.NE.AND P0, PT, R10.reuse, 0x2, PT ;  /* 0x000000020a00780c */ /* 0x040fe20003f05270 */
[----:B------:R-:W-:Y:S02]  /*31b0*/  UIADD3 UR9, UPT, UPT, UR9, 0x90, URZ ;  /* 0x0000009009097890 */ /* 0x000fe4000fffe0ff */
[----:B------:R-:W-:Y:S01]  /*31c0*/  UISETP.NE.AND UP0, UPT, UR18, 0x4, UPT ;  /* 0x000000041200788c */ /* 0x000fe2000bf05270 */
[----:B-12---:R-:W-:Y:S02]  /*31d0*/  SEL R0, RZ, 0x1, P0 ;  /* 0x00000001ff007807 */ /* 0x006fe40000000000 */
[----:B------:R-:W-:Y:S01]  /*31e0*/  SEL R10, R10, RZ, P0 ;  /* 0x000000ff0a0a7207 */ /* 0x000fe20000000000 */
[----:B------:R-:W-:Y:S01]  /*31f0*/  USEL UR4, URZ, 0x1, UP0 ;  /* 0x00000001ff047887 */ /* 0x000fe20008000000 */
[----:B------:R-:W-:Y:S01]  /*3200*/  LOP3.LUT R9, R9, R0, RZ, 0x3c, !PT ;  /* 0x0000000009097212 */ /* 0x000fe200078e3cff */
[----:B------:R-:W-:Y:S01]  /*3210*/  USEL UR18, UR18, URZ, UP0 ;  /* 0x000000ff12127287 */ /* 0x000fe20008000000 */
[----:B------:R1:W-:Y:S03]  /*3220*/  UTCBAR [UR9], URZ ;  /* 0x000000ff090073e9 */ /* 0x0003e600080000ff */
[----:B------:R-:W-:Y:S01]  /*3230*/  LOP3.LUT R11, R11, UR4, RZ, 0x3c, !PT ;  /* 0x000000040b0b7c12 */ /* 0x000fe2000f8e3cff */
[----:B------:R-:W-:Y:S07]  /*3240*/  @P1 BRA `(.L_x_57) ;  /* 0xfffffff800c41947 */ /* 0x000fee000383ffff */
[----:B------:R-:W2:Y:S01]  /*3250*/  S2UR UR4, SR_CgaCtaId ;  /* 0x00000000000479c3 */ /* 0x000ea20000008800 */
[----:B------:R-:W-:Y:S01]  /*3260*/  ELECT P0, URZ, PT ;  /* 0x0000000000ff782f */ /* 0x000fe20003800000 */
[----:B------:R-:W-:Y:S01]  /*3270*/  IMAD.MOV.U32 R0, RZ, RZ, 0x1 ;  /* 0x00000001ff007424 */ /* 0x000fe200078e00ff */
[----:B------:R-:W-:Y:S01]  /*3280*/  UIADD3 UR6, UPT, UPT, UR6, 0xb0, URZ ;  /* 0x000000b006067890 */ /* 0x000fe2000fffe0ff */
[----:B------:R-:W-:Y:S01]  /*3290*/  SHF.L.U32 R2, R11, 0x1f, RZ ;  /* 0x0000001f0b027819 */ /* 0x000fe200000006ff */
[----:B------:R-:W-:-:S03]  /*32a0*/  UMOV UR5, 0x40 ;  /* 0x0000004000057882 */ /* 0x000fc60000000000 */
[----:B------:R-:W-:Y:S01]  /*32b0*/  UVIRTCOUNT.DEALLOC.SMPOOL 0x80 ;  /* 0x000000800000784c */ /* 0x000fe20000000000 */
[----:B--2---:R-:W-:Y:S02]  /*32c0*/  ULEA UR4, UR4, UR5, 0x18 ;  /* 0x0000000504047291 */ /* 0x004fe4000f8ec0ff */
[----:B------:R-:W-:-:S07]  /*32d0*/  ULEA UR5, UR18, UR6, 0x3 ;  /* 0x0000000612057291 */ /* 0x000fce000f8e18ff */
[----:B------:R2:W-:Y:S02]  /*32e0*/  @P0 STS.U8 [UR4+0x1c], R0 ;  /* 0x00001c00ff000988 */ /* 0x0005e40008000004 */
[----:B------:R-:W3:Y:S02]  /*32f0*/  SYNCS.PHASECHK.TRANS64.TRYWAIT P0, [UR5], R2 ;  /* 0x00000002ff0075a7 */ /* 0x000ee40008001105 */
[----:B--23--:R-:W-:Y:S05]  /*3300*/  @!P0 BRA `(.L_x_58) ;  /* 0x0000005c00988947 */ /* 0x00cfea0003800000 */
.L_x_139:
[----:B------:R-:W-:-:S04]  /*3310*/  UIADD3 UR7, UPT, UPT, UR18, 0x1, URZ ;  /* 0x0000000112077890 */ /* 0x000fc8000fffe0ff */
[----:B------:R-:W-:-:S04]  /*3320*/  UISETP.NE.AND UP0, UPT, UR7, 0x4, UPT ;  /* 0x000000040700788c */ /* 0x000fc8000bf05270 */
[----:B------:R-:W-:Y:S02]  /*3330*/  USEL UR8, URZ, 0x1, UP0 ;  /* 0x00000001ff087887 */ /* 0x000fe40008000000 */
[----:B------:R-:W-:-:S04]  /*3340*/  USEL UR7, UR7, URZ, UP0 ;  /* 0x000000ff07077287 */ /* 0x000fc80008000000 */
[----:B------:R-:W-:Y:S01]  /*3350*/  ULEA UR5, UR7, UR6, 0x3 ;  /* 0x0000000607057291 */ /* 0x000fe2000f8e18ff */
[----:B--2---:R-:W-:-:S04]  /*3360*/  LOP3.LUT R2, R11, UR8, RZ, 0x3c, !PT ;  /* 0x000000080b027c12 */ /* 0x004fc8000f8e3cff */
[----:B------:R-:W-:-:S04]  /*3370*/  SHF.L.U32 R3, R2, 0x1f, RZ ;  /* 0x0000001f02037819 */ /* 0x000fc800000006ff */
[----:B------:R-:W2:Y:S02]  /*3380*/  SYNCS.PHASECHK.TRANS64.TRYWAIT P0, [UR5], R3 ;  /* 0x00000003ff0075a7 */ /* 0x000ea40008001105 */
[----:B--2---:R-:W-:Y:S05]  /*3390*/  @!P0 BRA `(.L_x_59) ;  /* 0x0000005c008c8947 */ /* 0x004fea0003800000 */
.L_x_141:
[----:B------:R-:W-:-:S04]  /*33a0*/  UIADD3 UR7, UPT, UPT, UR7, 0x1, URZ ;  /* 0x0000000107077890 */ /* 0x000fc8000fffe0ff */
[----:B------:R-:W-:-:S04]  /*33b0*/  UISETP.NE.AND UP0, UPT, UR7, 0x4, UPT ;  /* 0x000000040700788c */ /* 0x000fc8000bf05270 */
[----:B------:R-:W-:Y:S02]  /*33c0*/  USEL UR8, URZ, 0x1, UP0 ;  /* 0x00000001ff087887 */ /* 0x000fe40008000000 */
[----:B------:R-:W-:-:S04]  /*33d0*/  USEL UR7, UR7, URZ, UP0 ;  /* 0x000000ff07077287 */ /* 0x000fc80008000000 */
[----:B------:R-:W-:Y:S01]  /*33e0*/  ULEA UR5, UR7, UR6, 0x3 ;  /* 0x0000000607057291 */ /* 0x000fe2000f8e18ff */
[----:B------:R-:W-:-:S04]  /*33f0*/  LOP3.LUT R2, R2, UR8, RZ, 0x3c, !PT ;  /* 0x0000000802027c12 */ /* 0x000fc8000f8e3cff */
[----:B--2---:R-:W-:-:S04]  /*3400*/  SHF.L.U32 R3, R2, 0x1f, RZ ;  /* 0x0000001f02037819 */ /* 0x004fc800000006ff */
[----:B------:R-:W2:Y:S02]  /*3410*/  SYNCS.PHASECHK.TRANS64.TRYWAIT P0, [UR5], R3 ;  /* 0x00000003ff0075a7 */ /* 0x000ea40008001105 */
[----:B--2---:R-:W-:Y:S05]  /*3420*/  @!P0 BRA `(.L_x_60) ;  /* 0x0000005c00808947 */ /* 0x004fea0003800000 */
.L_x_143:
[----:B------:R-:W-:-:S04]  /*3430*/  UIADD3 UR7, UPT, UPT, UR7, 0x1, URZ ;  /* 0x0000000107077890 */ /* 0x000fc8000fffe0ff */
[----:B------:R-:W-:-:S04]  /*3440*/  UISETP.NE.AND UP0, UPT, UR7, 0x4, UPT ;  /* 0x000000040700788c */ /* 0x000fc8000bf05270 */
[----:B------:R-:W-:Y:S02]  /*3450*/  USEL UR5, URZ, 0x1, UP0 ;  /* 0x00000001ff057887 */ /* 0x000fe40008000000 */
[----:B------:R-:W-:-:S04]  /*3460*/  USEL UR7, UR7, URZ, UP0 ;  /* 0x000000ff07077287 */ /* 0x000fc80008000000 */
[----:B------:R-:W-:Y:S01]  /*3470*/  ULEA UR7, UR7, UR6, 0x3 ;  /* 0x0000000607077291 */ /* 0x000fe2000f8e18ff */
[----:B------:R-:W-:-:S04]  /*3480*/  LOP3.LUT R2, R2, UR5, RZ, 0x3c, !PT ;  /* 0x0000000502027c12 */ /* 0x000fc8000f8e3cff */
[----:B------:R-:W-:-:S04]  /*3490*/  SHF.L.U32 R2, R2, 0x1f, RZ ;  /* 0x0000001f02027819 */ /* 0x000fc800000006ff */
[----:B------:R-:W3:Y:S02]  /*34a0*/  SYNCS.PHASECHK.TRANS64.TRYWAIT P0, [UR7], R2 ;  /* 0x00000002ff0075a7 */ /* 0x000ee40008001107 */
[----:B---3--:R-:W-:Y:S05]  /*34b0*/  @!P0 BRA `(.L_x_61) ;  /* 0x0000005c00748947 */ /* 0x008fea0003800000 */
.L_x_145:
[----:B------:R-:W-:Y:S01]  /*34c0*/  NOP ;  /* 0x0000000000007918 */ /* 0x000fe20000000000 */
[----:B--2---:R-:W2:Y:S01]  /*34d0*/  LDS R0, [UR4+0x14] ;  /* 0x00001404ff007984 */ /* 0x004ea20008000800 */
[----:B------:R-:W-:Y:S01]  /*34e0*/  ULOP3.LUT UR6, UR19, 0xffff, URZ, 0xc0, !UPT ;  /* 0x0000ffff13067892 */ /* 0x000fe2000f8ec0ff */
[----:B------:R-:W-:Y:S01]  /*34f0*/  UMOV UR8, 0xffff ;  /* 0x0000ffff00087882 */ /* 0x000fe20000000000 */
[----:B------:R-:W-:Y:S02]  /*3500*/  UMOV UR5, 0x1 ;  /* 0x0000000100057882 */ /* 0x000fe40000000000 */
[----:B------:R-:W-:-:S04]  /*3510*/  USHF.R.U32.HI UR6, URZ, 0x5, UR6 ;  /* 0x00000005ff067899 */ /* 0x000fc80008011606 */
[----:B------:R-:W-:Y:S02]  /*3520*/  USHF.L.U32 UR8, UR8, UR6, URZ ;  /* 0x0000000608087299 */ /* 0x000fe400080006ff */
[----:B------:R-:W-:-:S04]  /*3530*/  USHF.L.U32 UR5, UR5, UR6, URZ ;  /* 0x0000000605057299 */ /* 0x000fc800080006ff */
[----:B--2---:R-:W-:-:S04]  /*3540*/  LOP3.LUT R0, R0, UR8, RZ, 0xc0, !PT ;  /* 0x0000000800007c12 */ /* 0x004fc8000f8ec0ff */
[----:B------:R-:W-:-:S13]  /*3550*/  ISETP.NE.AND P0, PT, R0, UR8, PT ;  /* 0x0000000800007c0c */ /* 0x000fda000bf05270 */
[----:B------:R-:W-:Y:S05]  /*3560*/  @P0 BRA `(.L_x_62) ;  /* 0x0000000000580947 */ /* 0x000fea0003800000 */
[----:B------:R-:W2:Y:S02]  /*3570*/  LDS R0, [UR4+0x18] ;  /* 0x00001804ff007984 */ /* 0x000ea40008000800 */
[----:B--2---:R-:W-:-:S04]  /*3580*/  LOP3.LUT R0, R0, UR5, RZ, 0xc0, !PT ;  /* 0x0000000500007c12 */ /* 0x004fc8000f8ec0ff */
[----:B------:R-:W-:-:S13]  /*3590*/  ISETP.NE.AND P0, PT, R0, UR5, PT ;  /* 0x0000000500007c0c */ /* 0x000fda000bf05270 */
[----:B------:R-:W-:Y:S05]  /*35a0*/  @P0 BRA `(.L_x_63) ;  /* 0x00000000003c0947 */ /* 0x000fea0003800000 */
[----:B------:R-:W2:Y:S01]  /*35b0*/  S2R R2, SR_LANEID ;  /* 0x0000000000027919 */ /* 0x000ea20000000000 */
[----:B------:R-:W-:Y:S01]  /*35c0*/  ULOP3.LUT UR8, URZ, UR8, URZ, 0x33, !UPT ;  /* 0x00000008ff087292 */ /* 0x000fe2000f8e33ff */
[----:B------:R-:W-:Y:S02]  /*35d0*/  VOTEU.ANY UR7, UPT, PT ;  /* 0x0000000000077886 */ /* 0x000fe400038e0100 */
[----:B------:R-:W-:-:S03]  /*35e0*/  UFLO.U32 UR7, UR7 ;  /* 0x00000007000772bd */ /* 0x000fc600080e0000 */
[----:B------:R-:W-:-:S04]  /*35f0*/  IMAD.U32 R0, RZ, RZ, UR8 ;  /* 0x00000008ff007e24 */ /* 0x000fc8000f8e00ff */
[----:B------:R3:W1:Y:S02]  /*3600*/  REDUX UR6, R0 ;  /* 0x00000000000673c4 */ /* 0x0006640000000000 */
[----:B------:R1:W-:Y:S01]  /*3610*/  UTCATOMSWS.AND URZ, UR8 ;  /* 0x0000000800ff79e3 */ /* 0x0003e20008000000 */
[----:B--2---:R-:W-:Y:S02]  /*3620*/  ISETP.EQ.U32.AND P0, PT, R2, UR7, PT ;  /* 0x0000000702007c0c */ /* 0x004fe4000bf02070 */
[----:B---3--:R-:W-:Y:S02]  /*3630*/  LOP3.LUT R0, RZ, UR5, RZ, 0x33, !PT ;  /* 0x00000005ff007c12 */ /* 0x008fe4000f8e33ff */
[----:B-1----:R-:W-:Y:S02]  /*3640*/  MOV R2, UR6 ;  /* 0x0000000600027c02 */ /* 0x002fe40008000f00 */
[----:B------:R-:W1:Y:S07]  /*3650*/  REDUX UR5, R0 ;  /* 0x00000000000573c4 */ /* 0x000e6e0000000000 */
[----:B------:R2:W-:Y:S01]  /*3660*/  @P0 ATOMS.AND RZ, [UR4+0x14], R2 ;  /* 0x00001402ffff098c */ /* 0x0005e2000a800004 */
[----:B-1----:R-:W-:-:S05]  /*3670*/  IMAD.U32 R0, RZ, RZ, UR5 ;  /* 0x00000005ff007e24 */ /* 0x002fca000f8e00ff */
[----:B------:R2:W-:Y:S01]  /*3680*/  @P0 ATOMS.AND RZ, [UR4+0x18], R0 ;  /* 0x00001800ffff098c */ /* 0x0005e2000a800004 */
[----:B------:R-:W-:Y:S05]  /*3690*/  BRA `(.L_x_64) ;  /* 0x0000000000147947 */ /* 0x000fea0003800000 */
.L_x_63:
[----:B------:R-:W-:Y:S02]  /*36a0*/  MOV R2, 0x36c0 ;  /* 0x000036c000027802 */ /* 0x000fe40000000f00 */
[----:B-1--45:R-:W-:Y:S05]  /*36b0*/  CALL.REL.NOINC `($__internal_0_$__cuda_sm10x_tcgen05_guardrail_trap_col_being_dealloced_not_returned_by_alloc) ;  /* 0x0000006000587944 */ /* 0x032fea0003c00000 */
[----:B------:R-:W-:Y:S05]  /*36c0*/  BRA `(.L_x_64) ;  /* 0x0000000000087947 */ /* 0x000fea0003800000 */
.L_x_62:
[----:B------:R-:W-:Y:S02]  /*36d0*/  MOV R2, 0x36f0 ;  /* 0x000036f000027802 */ /* 0x000fe40000000f00 */
[----:B-1--45:R-:W-:Y:S05]  /*36e0*/  CALL.REL.NOINC `($__internal_2_$__cuda_sm10x_tcgen05_guardrail_trap_unallocated_columns_being_dealloced) ;  /* 0x0000006000647944 */ /* 0x032fea0003c00000 */
.L_x_64:
[----:B------:R-:W-:Y:S01]  /*36f0*/  NOP ;  /* 0x0000000000007918 */ /* 0x000fe20000000000 */
[----:B------:R-:W-:Y:S05]  /*3700*/  EXIT ;  /* 0x000000000000794d */ /* 0x000fea0003800000 */
.L_x_46:
[----:B------:R-:W-:-:S09]  /*3710*/  UISETP.NE.OR UP2, UPT, UR8, 0x3, !UP2 ;  /* 0x000000030800788c */ /* 0x000fd2000d745670 */
[----:B------:R-:W-:Y:S05]  /*3720*/  BRA.U UP2, `(.L_x_65) ;  /* 0x0000001102087547 */ /* 0x000fea000b800000 */
[----:B------:R-:W1:Y:S01]  /*3730*/  LDC R0, c[0x0][0xb30] ;  /* 0x0002cc00ff007b82 */ /* 0x000e620000000800 */
[----:B------:R-:W2:Y:S01]  /*3740*/  LDCU.64 UR8, c[0x0][0x888] ;  /* 0x00011100ff0877ac */ /* 0x000ea20008000a00 */
[----:B------:R-:W-:Y:S02]  /*3750*/  HFMA2 R27, -RZ, RZ, 0, 0 ;  /* 0x00000000ff1b7431 */ /* 0x000fe400000001ff */
[----:B------:R-:W-:Y:S01]  /*3760*/  IMAD.MOV.U32 R29, RZ, RZ, 0x1 ;  /* 0x00000001ff1d7424 */ /* 0x000fe200078e00ff */
[----:B------:R-:W-:Y:S01]  /*3770*/  MOV R25, 0x1000 ;  /* 0x0000100000197802 */ /* 0x000fe20000000f00 */
[----:B------:R-:W4:Y:S01]  /*3780*/  LDCU.64 UR4, c[0x0][0x890] ;  /* 0x00011200ff0477ac */ /* 0x000f220008000a00 */
[----:B------:R-:W-:Y:S01]  /*3790*/  IMAD.MOV.U32 R28, RZ, RZ, RZ ;  /* 0x000000ffff1c7224 */ /* 0x000fe200078e00ff */
[----:B------:R-:W3:Y:S01]  /*37a0*/  LDC R24, c[0x0][0x370] ;  /* 0x0000dc00ff187b82 */ /* 0x000ee20000000800 */
[----:B------:R-:W-:Y:S01]  /*37b0*/  UMOV UR7, 0x400 ;  /* 0x0000040000077882 */ /* 0x000fe20000000000 */
[----:B------:R-:W-:-:S02]  /*37c0*/  UPLOP3.LUT UP1, UPT, UPT, UPT, UPT, 0x40, 0x4 ;  /* 0x000000000004789c */ /* 0x000fc40003f2e870 */
[----:B------:R-:W-:-:S04]  /*37d0*/  ULEA UR7, UR37, UR7, 0x18 ;  /* 0x0000000725077291 */ /* 0x000fc8000f8ec0ff */
[----:B------:R-:W3:Y:S01]  /*37e0*/  LDC R3, c[0x0][0xb0c] ;  /* 0x0002c300ff037b82 */ /* 0x000ee20000000800 */
[----:B------:R-:W-:Y:S02]  /*37f0*/  UIADD3 UR13, UPT, UPT, UR7, 0x38, URZ ;  /* 0x00000038070d7890 */ /* 0x000fe4000fffe0ff */
[----:B--2---:R-:W-:Y:S02]  /*3800*/  UISETP.NE.U32.AND UP2, UPT, UR8, URZ, UPT ;  /* 0x000000ff0800728c */ /* 0x004fe4000bf45070 */
[----:B------:R-:W-:Y:S02]  /*3810*/  UIADD3 UR33, UPT, UPT, UR7, 0x20, URZ ;  /* 0x0000002007217890 */ /* 0x000fe4000fffe0ff */
[----:B----4-:R-:W-:Y:S01]  /*3820*/  UISETP.NE.U32.AND UP3, UPT, UR4, URZ, UPT ;  /* 0x000000ff0400728c */ /* 0x010fe2000bf65070 */
[----:B------:R-:W2:Y:S01]  /*3830*/  LDC R18, c[0x0][0xb20] ;  /* 0x0002c800ff127b82 */ /* 0x000ea20000000800 */
[----:B-1----:R-:W-:Y:S01]  /*3840*/  ISETP.NE.AND P1, PT, R0, 0x1, PT ;  /* 0x000000010000780c */ /* 0x002fe20003f25270 */
[----:B------:R-:W-:-:S02]  /*3850*/  UISETP.NE.AND.EX UP2, UPT, UR9, URZ, UPT, UP2 ;  /* 0x000000ff0900728c */ /* 0x000fc4000bf45320 */
[----:B------:R-:W-:Y:S02]  /*3860*/  UIADD3 UR25, UPT, UPT, UR7, 0x28, URZ ;  /* 0x0000002807197890 */ /* 0x000fe4000fffe0ff */
[----:B------:R-:W-:Y:S02]  /*3870*/  UIADD3 UR17, UPT, UPT, UR7, 0x30, URZ ;  /* 0x0000003007117890 */ /* 0x000fe4000fffe0ff */
[----:B------:R-:W1:Y:S01]  /*3880*/  LDC.64 R30, c[0x0][0x348] ;  /* 0x0000d200ff1e7b82 */ /* 0x000e620000000a00 */
[----:B------:R-:W-:Y:S02]  /*3890*/  UPRMT UR13, UR37, 0x654, UR13 ;  /* 0x00000654250d7896 */ /* 0x000fe4000800000d */
[----:B------:R-:W-:-:S05]  /*38a0*/  UISETP.NE.AND.EX UP3, UPT, UR5, URZ, UPT, UP3 ;  /* 0x000000ff0500728c */ /* 0x000fca000bf65330 */
[----:B------:R-:W4:Y:S08]  /*38b0*/  LDC.64 R16, c[0x0][0xb10] ;  /* 0x0002c400ff107b82 */ /* 0x000f300000000a00 */
[----:B------:R-:W1:Y:S08]  /*38c0*/  LDC.64 R6, c[0x0][0xb18] ;  /* 0x0002c600ff067b82 */ /* 0x000e700000000a00 */
[----:B------:R-:W1:Y:S08]  /*38d0*/  LDC.64 R4, c[0x0][0xb28] ;  /* 0x0002ca00ff047b82 */ /* 0x000e700000000a00 */
[----:B--23--:R-:W1:Y:S02]  /*38e0*/  LDC R19, c[0x0][0x374] ;  /* 0x0000dd00ff137b82 */ /* 0x00ce640000000800 */
.L_x_76:
[C---:B------:R-:W-:Y:S02]  /*38f0*/  LEA R0, R28.reuse, UR7, 0x3 ;  /* 0x000000071c007c11 */ /* 0x040fe4000f8e18ff */
[----:B------:R-:W-:Y:S02]  /*3900*/  SHF.L.U32 R2, R27, 0x1f, RZ ;  /* 0x0000001f1b027819 */ /* 0x000fe400000006ff */
[----:B------:R-:W-:Y:S02]  /*3910*/  LEA R20, R28, UR7, 0x4 ;  /* 0x000000071c147c11 */ /* 0x000fe4000f8e20ff */
[----:B--2---:R-:W2:Y:S02]  /*3920*/  SYNCS.PHASECHK.TRANS64.TRYWAIT P0, [R0+URZ+0x70], R2 ;  /* 0x00007002000075a7 */ /* 0x004ea400080011ff */
[----:B--2---:R-:W-:Y:S05]  /*3930*/  @!P0 BRA `(.L_x_66) ;  /* 0x00000058006c8947 */ /* 0x004fea0003800000 */
.L_x_146:
[----:B------:R-:W-:Y:S01]  /*3940*/  ISETP.GE.AND P0, PT, R40, 0x1, PT ;  /* 0x000000012800780c */ /* 0x000fe20003f06270 */
[----:B------:R-:W3:Y:S01]  /*3950*/  LDS.128 R20, [R20+0x100] ;  /* 0x0001000014147984 */ /* 0x000ee20000000c00 */
[----:B--2---:R-:W-:Y:S01]  /*3960*/  VIADD R0, R0, 0x80 ;  /* 0x0000008000007836 */ /* 0x004fe20000000000 */
[----:B------:R-:W-:Y:S01]  /*3970*/  @!PT LDS RZ, [RZ] ;  /* 0x00000000fffff984 */ /* 0x000fe20000000800 */
[----:B------:R-:W-:Y:S01]  /*3980*/  @!PT LDS RZ, [RZ] ;  /* 0x00000000fffff984 */ /* 0x000fe20000000800 */
[----:B------:R-:W-:Y:S01]  /*3990*/  @!PT LDS RZ, [RZ] ;  /* 0x00000000fffff984 */ /* 0x000fe20000000800 */
[----:B------:R-:W-:Y:S01]  /*39a0*/  @!PT LDS RZ, [RZ] ;  /* 0x00000000fffff984 */ /* 0x000fe20000000800 */
[----:B------:R2:W-:Y:S06]  /*39b0*/  MEMBAR.ALL.CTA ;  /* 0x0000000000007992 */ /* 0x0005ec0000008000 */
[----:B--2---:R-:W2:Y:S01]  /*39c0*/  FENCE.VIEW.ASYNC.S ;  /* 0x00000000000073c6 */ /* 0x004ea20000000000 */
[----:B------:R-:W-:Y:S04]  /*39d0*/  PRMT R0, RZ, 0x654, R0 ;  /* 0x00000654ff007816 */ /* 0x000fe80000000000 */
[----:B--2---:R2:W-:Y:S01]  /*39e0*/  SYNCS.ARRIVE.TRANS64.RED.A1T0 RZ, [R0+URZ], RZ ;  /* 0x000000ff00ff79a7 */ /* 0x0045e200081004ff */
[----:B---3--:R-:W-:Y:S11]  /*39f0*/  LOP3.LUT P3, RZ, R22, 0x1, RZ, 0xc0, !PT ;  /* 0x0000000116ff7812 */ /* 0x008ff6000786c0ff */
[----:B------:R-:W-:Y:S02]  /*3a00*/  @!UPT UIADD3 URZ, UPT, UPT, URZ, URZ, URZ ;  /* 0x000000fffffff290 */ /* 0x000fe4000fffe0ff */
[----:B------:R-:W-:Y:S02]  /*3a10*/  @P3 MOV R11, R20 ;  /* 0x00000014000b3202 */ /* 0x000fe40000000f00 */
[----:B------:R-:W-:Y:S01]  /*3a20*/  @P3 LOP3.LUT R10, R21, 0xffff, RZ, 0xc0, !PT ;  /* 0x0000ffff150a3812 */ /* 0x000fe200078ec0ff */
[----:B--2---:R-:W-:Y:S06]  /*3a30*/  @!P0 BRA `(.L_x_67) ;  /* 0x0000000000a48947 */ /* 0x004fec0003800000 */
[-C--:B-1----:R-:W-:Y:S01]  /*3a40*/  IMAD.HI.U32 R0, R19, R7.reuse, RZ ;  /* 0x0000000713007227 */ /* 0x082fe200078e00ff */
[----:B------:R-:W-:Y:S02]  /*3a50*/  ISETP.NE.AND P0, PT, R6, 0x1, PT ;  /* 0x000000010600780c */ /* 0x000fe40003f05270 */
[----:B------:R-:W-:Y:S01]  /*3a60*/  ISETP.NE.AND P2, PT, R40, 0x1, PT ;  /* 0x000000012800780c */ /* 0x000fe20003f45270 */
[----:B----4-:R-:W-:Y:S01]  /*3a70*/  IMAD.HI.U32 R9, R24, R16, RZ ;  /* 0x0000001018097227 */ /* 0x010fe200078e00ff */
[----:B------:R-:W-:Y:S02]  /*3a80*/  SHF.R.U32.HI R0, RZ, R18, R0 ;  /* 0x00000012ff007219 */ /* 0x000fe40000011600 */
[----:B------:R-:W-:Y:S01]  /*3a90*/  ISETP.NE.AND P4, PT, R3, 0x1, PT ;  /* 0x000000010300780c */ /* 0x000fe20003f85270 */
[----:B------:R-:W-:Y:S01]  /*3aa0*/  IMAD.HI.U32 R13, R10, R7, RZ ;  /* 0x000000070a0d7227 */ /* 0x000fe200078e00ff */
[----:B------:R-:W-:Y:S02]  /*3ab0*/  SHF.R.U32.HI R9, RZ, R17, R9 ;  /* 0x00000011ff097219 */ /* 0x000fe40000011609 */
[----:B------:R-:W-:Y:S01]  /*3ac0*/  SEL R0, R19, R0, !P0 ;  /* 0x0000000013007207 */ /* 0x000fe20004000000 */
[----:B------:R-:W-:Y:S01]  /*3ad0*/  IMAD.HI.U32 R12, R11, R16, RZ ;  /* 0x000000100b0c7227 */ /* 0x000fe200078e00ff */
[----:B------:R-:W-:Y:S03]  /*3ae0*/  SEL R9, R24, R9, !P4 ;  /* 0x0000000918097207 */ /* 0x000fe60006000000 */
[-C--:B------:R-:W-:Y:S01]  /*3af0*/  IMAD.HI.U32 R8, R0, R4.reuse, RZ ;  /* 0x0000000400087227 */ /* 0x080fe200078e00ff */
[----:B------:R-:W-:Y:S03]  /*3b00*/  SHF.R.U32.HI R12, RZ, R17, R12 ;  /* 0x00000011ff0c7219 */ /* 0x000fe6000001160c */
[----:B------:R-:W-:Y:S01]  /*3b10*/  IMAD.HI.U32 R2, R9, R4, RZ ;  /* 0x0000000409027227 */ /* 0x000fe200078e00ff */
[-C--:B------:R-:W-:Y:S02]  /*3b20*/  @P2 SHF.R.U32.HI R0, RZ, R5.reuse, R8 ;  /* 0x00000005ff002219 */ /* 0x080fe40000011608 */
[----:B------:R-:W-:Y:S02]  /*3b30*/  SHF.R.U32.HI R8, RZ, R18, R13 ;  /* 0x00000012ff087219 */ /* 0x000fe4000001160d */
[----:B------:R-:W-:Y:S01]  /*3b40*/  @P2 SHF.R.U32.HI R9, RZ, R5, R2 ;  /* 0x00000005ff092219 */ /* 0x000fe20000011602 */
[----:B------:R-:W-:Y:S01]  /*3b50*/  IMAD R0, R40, R0, RZ ;  /* 0x0000000028007224 */ /* 0x000fe200078e02ff */
[----:B------:R-:W-:Y:S02]  /*3b60*/  SEL R8, R10, R8, !P0 ;  /* 0x000000080a087207 */ /* 0x000fe40004000000 */
[----:B------:R-:W-:Y:S01]  /*3b70*/  SEL R2, R11, R12, !P4 ;  /* 0x0000000c0b027207 */ /* 0x000fe20006000000 */
[----:B------:R-:W-:Y:S01]  /*3b80*/  IMAD R12, R40, R9, RZ ;  /* 0x00000009280c7224 */ /* 0x000fe200078e02ff */
[C---:B------:R-:W-:Y:S01]  /*3b90*/  ISETP.GE.AND P0, PT, R8.reuse, R0, PT ;  /* 0x000000000800720c */ /* 0x040fe20003f06270 */
[----:B------:R-:W-:Y:S03]  /*3ba0*/  IMAD.HI.U32 R0, R8, R4, RZ ;  /* 0x0000000408007227 */ /* 0x000fe600078e00ff */
[----:B------:R-:W-:Y:S02]  /*3bb0*/  ISETP.GE.OR P0, PT, R2, R12, P0 ;  /* 0x0000000c0200720c */ /* 0x000fe40000706670 */
[-C--:B------:R-:W-:Y:S04]  /*3bc0*/  SHF.R.U32.HI R0, RZ, R5.reuse, R0 ;  /* 0x00000005ff007219 */ /* 0x080fe80000011600 */
[----:B------:R-:W-:Y:S05]  /*3bd0*/  SEL R13, R8, R0, !P2 ;  /* 0x00000000080d7207 */ /* 0x000fea0005000000 */
[----:B------:R-:W-:Y:S02]  /*3be0*/  IMAD.MOV R12, RZ, RZ, -R13 ;  /* 0x000000ffff0c7224 */ /* 0x000fe400078e0a0d */
[----:B------:R-:W-:Y:S04]  /*3bf0*/  @!P0 IMAD.HI.U32 R0, R2, R4, RZ ;  /* 0x0000000402008227 */ /* 0x000fe800078e00ff */
[----:B------:R-:W-:Y:S01]  /*3c00*/  IMAD R12, R40, R12, R8 ;  /* 0x0000000c280c7224 */ /* 0x000fe200078e0208 */
[----:B------:R-:W-:Y:S04]  /*3c10*/  @!P0 SHF.R.U32.HI R0, RZ, R5, R0 ;  /* 0x00000005ff008219 */ /* 0x000fe80000011600 */
[----:B------:R-:W-:Y:S04]  /*3c20*/  @!P0 SEL R0, R2, R0, !P2 ;  /* 0x0000000002008207 */ /* 0x000fe80005000000 */
[----:B------:R-:W-:Y:S01]  /*3c30*/  @!P0 IADD3 R13, PT, PT, R13, -R0, RZ ;  /* 0x800000000d0d8210 */ /* 0x000fe20007ffe0ff */
[----:B------:R-:W-:Y:S01]  /*3c40*/  @!P0 IMAD R0, R9, R12, R0 ;  /* 0x0000000c09008224 */ /* 0x000fe200078e0200 */
[----:B------:R-:W-:Y:S01]  /*3c50*/  IADD3 R9, PT, PT, -R8, RZ, RZ ;  /* 0x000000ff08097210 */ /* 0x000fe20007ffe1ff */
[--C-:B------:R-:W-:Y:S02]  /*3c60*/  IMAD.MOV R12, RZ, RZ, -R2.reuse ;  /* 0x000000ffff0c7224 */ /* 0x100fe400078e0a02 */
[----:B------:R-:W-:Y:S02]  /*3c70*/  @!P0 IMAD R8, R13, R40, R2 ;  /* 0x000000280d088224 */ /* 0x000fe400078e0202 */
[----:B------:R-:W-:Y:S02]  /*3c80*/  @!P0 IMAD.MOV.U32 R2, RZ, RZ, R0 ;  /* 0x000000ffff028224 */ /* 0x000fe400078e0000 */
[----:B------:R-:W-:Y:S02]  /*3c90*/  IMAD R11, R3, R12, R11 ;  /* 0x0000000c030b7224 */ /* 0x000fe400078e020b */
[----:B------:R-:W-:Y:S02]  /*3ca0*/  IMAD R10, R6, R9, R10 ;  /* 0x00000009060a7224 */ /* 0x000fe400078e020a */
[----:B------:R-:W-:Y:S02]  /*3cb0*/  IMAD R11, R2, R3, R11 ;  /* 0x00000003020b7224 */ /* 0x000fe400078e020b */
[----:B------:R-:W-:Y:S02]  /*3cc0*/  IMAD R10, R8, R6, R10 ;  /* 0x00000006080a7224 */ /* 0x000fe400078e020a */
.L_x_67:
[----:B------:R-:W-:Y:S05]  /*3cd0*/  BRA.U UP1, `(.L_x_68) ;  /* 0x0000000101107547 */ /* 0x000fea000b800000 */
[----:B------:R-:W-:Y:S04]  /*3ce0*/  MOV R2, UR6 ;  /* 0x0000000600027c02 */ /* 0x000fe80008000f00 */
[----:B------:R-:W-:Y:S04]  /*3cf0*/  SHF.L.U32 R2, R2, 0x1f, RZ ;  /* 0x0000001f02027819 */ /* 0x000fe800000006ff */
[----:B------:R-:W2:Y:S02]  /*3d00*/  SYNCS.PHASECHK.TRANS64.TRYWAIT P0, [UR7+0x68], R2 ;  /* 0x00006802ff0075a7 */ /* 0x000ea40008001107 */
[----:B--2---:R-:W-:Y:S05]  /*3d10*/  @!P0 BRA `(.L_x_69) ;  /* 0x0000005400888947 */ /* 0x004fea0003800000 */
.L_x_68:
[----:B------:R-:W-:Y:S02]  /*3d20*/  R2UR UR35, R15 ;  /* 0x000000000f2372ca */ /* 0x000fe400000e0000 */
[----:B------:R-:W-:Y:S02]  /*3d30*/  R2UR UR34, R14 ;  /* 0x000000000e2272ca */ /* 0x000fe400000e0000 */
[----:B------:R-:W-:Y:S02]  /*3d40*/  ISETP.NE.U32.AND P2, PT, RZ, UR4, PT ;  /* 0x00000004ff007c0c */ /* 0x000fe4000bf45070 */
[----:B------:R-:W-:Y:S02]  /*3d50*/  SHF.L.U32 R14, R29, 0x1f, RZ ;  /* 0x0000001f1d0e7819 */ /* 0x000fe400000006ff */
[----:B------:R-:W-:Y:S05]  /*3d60*/  ISETP.NE.AND.EX P2, PT, RZ, UR5, PT, P2 ;  /* 0x00000005ff007c0c */ /* 0x000fea000bf45320 */
[----:B------:R-:W-:Y:S02]  /*3d70*/  USHF.L.U32 UR35, UR35, 0x6, URZ ;  /* 0x0000000623237899 */ /* 0x000fe400080006ff */
[----:B------:R-:W-:Y:S01]  /*3d80*/  USHF.L.U32 UR34, UR34, 0x8, URZ ;  /* 0x0000000822227899 */ /* 0x000fe200080006ff */
[----:B------:R-:W-:Y:S11]  /*3d90*/  BRA.U !UP3, `(.L_x_70) ;  /* 0x000000010b347547 */ /* 0x000ff6000b800000 */
[----:B------:R-:W-:Y:S01]  /*3da0*/  UPLOP3.LUT UP0, UPT, UPT, UPT, UP2, 0x80, 0x8 ;  /* 0x000000000008789c */ /* 0x000fe20003f0f020 */
[----:B--2---:R-:W-:Y:S02]  /*3db0*/  HFMA2 R0, -RZ, RZ, 0, 5.9604644775390625e-08 ;  /* 0x00000001ff007431 */ /* 0x004fe400000001ff */
[----:B------:R-:W-:Y:S03]  /*3dc0*/  IMAD.MOV.U32 R96, RZ, RZ, 0x1 ;  /* 0x00000001ff607424 */ /* 0x000fe600078e00ff */
[----:B------:R-:W-:Y:S05]  /*3dd0*/  PLOP3.LUT P0, PT, PT, PT, UP0, 0x80, 0x8 ;  /* 0x000000000008781c */ /* 0x000fea0003f0f008 */
[----:B------:R-:W2:Y:S01]  /*3de0*/  @UP0 LDCU.64 UR10, c[0x0][0x888] ;  /* 0x00011100ff0a07ac */ /* 0x000ea20008000a00 */
[----:B------:R-:W-:Y:S07]  /*3df0*/  @UP0 UIMAD UR8, UR36, UR4, URZ ;  /* 0x00000004240802a4 */ /* 0x000fee000f8e02ff */
[----:B------:R-:W-:Y:S01]  /*3e00*/  @!P0 PRMT R96, R0, 0x7610, R96 ;  /* 0x0000761000608816 */ /* 0x000fe20000000060 */
[----:B--2---:R-:W-:Y:S03]  /*3e10*/  @UP0 UIMAD.WIDE UR10, UR8, 0x4, UR10 ;  /* 0x00000004080a08a5 */ /* 0x004fe6000f8e020a */
[----:B------:R-:W2:Y:S03]  /*3e20*/  @!UP0 LDCU UR8, c[0x0][0x880] ;  /* 0x00011000ff0887ac */ /* 0x000ea60008000800 */
[----:B------:R-:W-:Y:S01]  /*3e30*/  IMAD.U32 R8, RZ, RZ, UR10 ;  /* 0x0000000aff087e24 */ /* 0x000fe2000f8e00ff */
[----:B------:R-:W-:Y:S05]  /*3e40*/  MOV R9, UR11 ;  /* 0x0000000b00097c02 */ /* 0x000fea0008000f00 */
[----:B-----5:R3:W5:Y:S02]  /*3e50*/  @P0 LDG.E R49, desc[UR46][R8.64] ;  /* 0x0000002e08310981 */ /* 0x020764000c1e1900 */
[----:B--23--:R-:W-:Y:S07]  /*3e60*/  @!P0 IMAD.U32 R49, RZ, RZ, UR8 ;  /* 0x00000008ff318e24 */ /* 0x00cfee000f8e00ff */
.L_x_70:
[----:B-----5:R-:W-:Y:S01]  /*3e70*/  @!P2 FSETP.EQ.AND P0, PT, R49, RZ, PT ;  /* 0x000000ff3100a20b */ /* 0x020fe20003f02000 */
[----:B------:R-:W-:Y:S01]  /*3e80*/  @!UPT UIADD3 URZ, UPT, UPT, URZ, URZ, URZ ;  /* 0x000000fffffff290 */ /* 0x000fe2000fffe0ff */
[----:B------:R-:W-:Y:S11]  /*3e90*/  @!P2 BRA `(.L_x_71) ;  /* 0x000000000014a947 */ /* 0x000ff60003800000 */
[----:B------:R-:W-:Y:S02]  /*3ea0*/  LOP3.LUT P2, RZ, R96, 0xff, RZ, 0xc0, !PT ;  /* 0x000000ff60ff7812 */ /* 0x000fe4000784c0ff */
[----:B------:R-:W-:Y:S04]  /*3eb0*/  PLOP3.LUT P0, PT, PT, PT, UP0, 0x80, 0x8 ;  /* 0x000000000008781c */ /* 0x000fe80003f0f008 */
[----:B------:R-:W-:Y:S07]  /*3ec0*/  PLOP3.LUT P0, PT, P0, PT, PT, 0x8, 0x80 ;  /* 0x000000000080781c */ /* 0x000fee000070e170 */
[----:B------:R-:W-:Y:S11]  /*3ed0*/  @P2 FSETP.EQ.AND P0, PT, R49, RZ, PT ;  /* 0x000000ff3100220b */ /* 0x000ff60003f02000 */
[----:B------:R-:W-:Y:S02]  /*3ee0*/  @!UPT UIADD3 URZ, UPT, UPT, URZ, URZ, URZ ;  /* 0x000000fffffff290 */ /* 0x000fe4000fffe0ff */
.L_x_71:
[----:B------:R-:W3:Y:S01]  /*3ef0*/  SYNCS.PHASECHK.TRANS64.TRYWAIT P2, [UR7+0x40], R14 ;  /* 0x0000400eff0075a7 */ /* 0x000ee20008041107 */
[----:B------:R-:W-:Y:S04]  /*3f00*/  ELECT P4, URZ, PT ;  /* 0x0000000000ff782f */ /* 0x000fe80003880000 */
[----:B------:R-:W-:Y:S11]  /*3f10*/  PLOP3.LUT P4, PT, P0, P4, PT, 0xf2, 0x2f ;  /* 0x00000000002f781c */ /* 0x000ff60000789e72 */
[----:B------:R-:W-:Y:S02]  /*3f20*/  @!UPT UIADD3 URZ, UPT, UPT, URZ, URZ, URZ ;  /* 0x000000fffffff290 */ /* 0x000fe4000fffe0ff */
[----:B-1----:R-:W-:Y:S05]  /*3f30*/  @!P4 IADD3 R8, P0, PT, R30, 0x580, RZ ;  /* 0x000005801e08c810 */ /* 0x002fea0007f1e0ff */
[----:B--2---:R-:W-:Y:S01]  /*3f40*/  @!P4 IMAD.X R2, RZ, RZ, R31, P0 ;  /* 0x000000ffff02c224 */ /* 0x004fe200000e061f */
[----:B---3--:R-:W-:Y:S07]  /*3f50*/  @!P2 BRA `(.L_x_72) ;  /* 0x000000540010a947 */ /* 0x008fee0003800000 */
.L_x_149:
[----:B------:R-:W-:Y:S01]  /*3f60*/  @!P4 R2UR UR8, R2 ;  /* 0x000000000208c2ca */ /* 0x000fe200000e0000 */
[----:B------:R-:W-:Y:S01]  /*3f70*/  VOTEU.ALL UP1, P4 ;  /* 0x0000000000ff7886 */ /* 0x000fe20002020000 */
[----:B------:R-:W-:Y:S01]  /*3f80*/  @!P4 R2UR UR9, R8 ;  /* 0x000000000809c2ca */ /* 0x000fe200000e0000 */
[----:B-1----:R-:W-:Y:S01]  /*3f90*/  @!P4 IMAD.MOV.U32 R0, RZ, RZ, 0x1000 ;  /* 0x00001000ff00c424 */ /* 0x002fe200078e00ff */
[----:B------:R-:W-:Y:S01]  /*3fa0*/  UMOV UR10, 0x0 ;  /* 0x00000000000a7882 */ /* 0x000fe20000000000 */
[----:B------:R-:W-:Y:S01]  /*3fb0*/  UMOV UR11, 0x10000000 ;  /* 0x10000000000b7882 */ /* 0x000fe20000000000 */
[----:B------:R-:W-:Y:S01]  /*3fc0*/  @!UP1 UIADD3 UR32, UPT, UPT, UR7, 0x200, URZ ;  /* 0x0000020007209890 */ /* 0x000fe2000fffe0ff */
[----:B------:R-:W-:Y:S06]  /*3fd0*/  VOTEU.ALL UP1, P4 ;  /* 0x0000000000ff7886 */ /* 0x000fec0002020000 */
[----:B------:R-:W-:Y:S01]  /*3fe0*/  IMAD.U32 R9, RZ, RZ, UR8 ;  /* 0x00000008ff097e24 */ /* 0x000fe2000f8e00ff */
[----:B------:R-:W-:Y:S01]  /*3ff0*/  UPRMT UR8, UR37, 0x654, UR33 ;  /* 0x0000065425087896 */ /* 0x000fe20008000021 */
[----:B------:R-:W-:Y:S03]  /*4000*/  IMAD.U32 R8, RZ, RZ, UR9 ;  /* 0x00000009ff087e24 */ /* 0x000fe6000f8e00ff */
[----:B------:R-:W-:Y:S02]  /*4010*/  @!P4 R2UR UR15, R9 ;  /* 0x00000000090fc2ca */ /* 0x000fe400000e0000 */
[----:B------:R-:W-:Y:S02]  /*4020*/  @!P4 R2UR UR14, R8 ;  /* 0x00000000080ec2ca */ /* 0x000fe400000e0000 */
[----:B------:R-:W-:Y:S05]  /*4030*/  @!P4 IADD3 R8, P0, PT, R30, 0x580, RZ ;  /* 0x000005801e08c810 */ /* 0x000fea0007f1e0ff */
[----:B------:R-:W-:Y:S06]  /*4040*/  @!P4 IMAD.X R2, RZ, RZ, R31, P0 ;  /* 0x000000ffff02c224 */ /* 0x000fec00000e061f */
[----:B------:R1:W-:Y:S01]  /*4050*/  @!UP1 UTMALDG.3D [UR32], [UR14], desc[UR10] ;  /* 0x00000a200e0095b4 */ /* 0x0003e20008011000 */
[----:B------:R1:W-:Y:S01]  /*4060*/  @!P4 SYNCS.ARRIVE.TRANS64.RED.A0TR RZ, [UR7+0x20], R0 ;  /* 0x00002000ffffc9a7 */ /* 0x0003e20008300407 */
[----:B------:R-:W-:Y:S01]  /*4070*/  SYNCS.ARRIVE.TRANS64.RED.A1T0 RZ, [UR8], RZ ;  /* 0x000000ffffff79a7 */ /* 0x000fe20008100408 */
[----:B------:R-:W2:Y:S02]  /*4080*/  SYNCS.PHASECHK.TRANS64.TRYWAIT P2, [UR7+0x48], R14 ;  /* 0x0000480eff0075a7 */ /* 0x000ea40008041107 */
[----:B-12---:R-:W-:Y:S05]  /*4090*/  @!P2 BRA `(.L_x_73) ;  /* 0x0000005000d8a947 */ /* 0x006fea0003800000 */
.L_x_151:
[----:B------:R-:W-:Y:S01]  /*40a0*/  @!P4 R2UR UR8, R2 ;  /* 0x000000000208c2ca */ /* 0x000fe200000e0000 */
[----:B------:R-:W-:Y:S01]  /*40b0*/  VOTEU.ALL UP1, P4 ;  /* 0x0000000000ff7886 */ /* 0x000fe20002020000 */
[----:B------:R-:W-:Y:S01]  /*40c0*/  @!P4 R2UR UR9, R8 ;  /* 0x000000000809c2ca */ /* 0x000fe200000e0000 */
[----:B-1----:R-:W-:Y:S01]  /*40d0*/  @!P4 IMAD.MOV.U32 R0, RZ, RZ, 0x1000 ;  /* 0x00001000ff00c424 */ /* 0x002fe200078e00ff */
[----:B------:R-:W-:Y:S01]  /*40e0*/  UMOV UR10, 0x0 ;  /* 0x00000000000a7882 */ /* 0x000fe20000000000 */
[----:B------:R-:W-:Y:S01]  /*40f0*/  UMOV UR11, 0x10000000 ;  /* 0x10000000000b7882 */ /* 0x000fe20000000000 */
[----:B------:R-:W-:Y:S02]  /*4100*/  @!UP1 UIADD3 UR26, UPT, UPT, UR34, 0x40, URZ ;  /* 0x00000040221a9890 */ /* 0x000fe4000fffe0ff */
[----:B------:R-:W-:Y:S01]  /*4110*/  @!UP1 UIADD3 UR24, UPT, UPT, UR7, 0x1200, URZ ;  /* 0x0000120007189890 */ /* 0x000fe2000fffe0ff */
[----:B------:R-:W-:Y:S01]  /*4120*/  VOTEU.ALL UP1, P4 ;  /* 0x0000000000ff7886 */ /* 0x000fe20002020000 */
[----:B------:R-:W-:Y:S01]  /*4130*/  UMOV UR27, UR35 ;  /* 0x00000023001b7c82 */ /* 0x000fe20008000000 */
[----:B------:R-:W-:Y:S02]  /*4140*/  UMOV UR28, UR36 ;  /* 0x00000024001c7c82 */ /* 0x000fe40008000000 */
        /* <DEDUP_REMOVED lines=12> */
.L_x_153:
[----:B------:R-:W2:Y:S01]  /*4210*/  LDC.64 R12, c[0x0][0xb18] ;  /* 0x0002c600ff0c7b82 */ /* 0x000ea20000000a00 */
[----:B------:R-:W-:Y:S01]  /*4220*/  @!P4 R2UR UR8, R2 ;  /* 0x000000000208c2ca */ /* 0x000fe200000e0000 */
[----:B------:R-:W-:Y:S01]  /*4230*/  VOTEU.ALL UP1, P4 ;  /* 0x0000000000ff7886 */ /* 0x000fe20002020000 */
[----:B------:R-:W-:Y:S01]  /*4240*/  @!P4 R2UR UR9, R8 ;  /* 0x000000000809c2ca */ /* 0x000fe200000e0000 */
[----:B-1----:R-:W-:Y:S01]  /*4250*/  @!P4 IMAD.MOV.U32 R0, RZ, RZ, 0x1000 ;  /* 0x00001000ff00c424 */ /* 0x002fe200078e00ff */
[----:B------:R-:W-:Y:S03]  /*4260*/  UMOV UR10, 0x0 ;  /* 0x00000000000a7882 */ /* 0x000fe60000000000 */
[----:B------:R-:W1:Y:S01]  /*4270*/  @!P1 LDC R2, c[0x0][0xb0c] ;  /* 0x0002c300ff029b82 */ /* 0x000e620000000800 */
[----:B------:R-:W-:Y:S01]  /*4280*/  @!UP1 UIADD3 UR18, UPT, UPT, UR34, 0x80, URZ ;  /* 0x0000008022129890 */ /* 0x000fe2000fffe0ff */
[----:B------:R-:W-:Y:S01]  /*4290*/  @P3 SHF.R.U32.HI R26, RZ, 0x10, R21 ;  /* 0x00000010ff1a3819 */ /* 0x000fe20000011615 */
[----:B------:R-:W-:Y:S01]  /*42a0*/  @!UP1 UIADD3 UR16, UPT, UPT, UR7, 0x2200, URZ ;  /* 0x0000220007109890 */ /* 0x000fe2000fffe0ff */
[----:B------:R-:W-:Y:S01]  /*42b0*/  VIADD R28, R28, 0x1 ;  /* 0x000000011c1c7836 */ /* 0x000fe20000000000 */
[----:B------:R-:W-:Y:S01]  /*42c0*/  VOTEU.ALL UP1, P4 ;  /* 0x0000000000ff7886 */ /* 0x000fe20002020000 */
[----:B------:R-:W-:Y:S01]  /*42d0*/  UMOV UR11, 0x10000000 ;  /* 0x10000000000b7882 */ /* 0x000fe20000000000 */
[----:B------:R-:W-:Y:S01]  /*42e0*/  UMOV UR19, UR35 ;  /* 0x0000002300137c82 */ /* 0x000fe20008000000 */
[----:B------:R-:W-:Y:S01]  /*42f0*/  IMAD.U32 R9, RZ, RZ, UR8 ;  /* 0x00000008ff097e24 */ /* 0x000fe2000f8e00ff */
[----:B------:R-:W-:Y:S01]  /*4300*/  UMOV UR20, UR36 ;  /* 0x0000002400147c82 */ /* 0x000fe20008000000 */
[----:B------:R-:W-:Y:S01]  /*4310*/  IMAD.U32 R8, RZ, RZ, UR9 ;  /* 0x00000009ff087e24 */ /* 0x000fe2000f8e00ff */
[----:B------:R-:W-:Y:S02]  /*4320*/  UPRMT UR8, UR37, 0x654, UR17 ;  /* 0x0000065425087896 */ /* 0x000fe40008000011 */
[----:B------:R-:W-:Y:S02]  /*4330*/  @!P4 R2UR UR15, R9 ;  /* 0x00000000090fc2ca */ /* 0x000fe400000e0000 */
[----:B------:R-:W-:Y:S02]  /*4340*/  @!P4 R2UR UR14, R8 ;  /* 0x00000000080ec2ca */ /* 0x000fe400000e0000 */
[----:B------:R-:W3:Y:S11]  /*4350*/  LDC.64 R8, c[0x0][0xb10] ;  /* 0x0002c400ff087b82 */ /* 0x000ef60000000a00 */
[----:B------:R1:W-:Y:S01]  /*4360*/  @!UP1 UTMALDG.3D [UR16], [UR14], desc[UR10] ;  /* 0x00000a100e0095b4 */ /* 0x0003e20008011000 */
[----:B------:R5:W-:Y:S01]  /*4370*/  @!P4 SYNCS.ARRIVE.TRANS64.RED.A0TR RZ, [UR7+0x30], R0 ;  /* 0x00003000ffffc9a7 */ /* 0x000be20008300407 */
[C---:B---3--:R-:W-:Y:S01]  /*4380*/  @!P1 IMAD.HI.U32 R8, R11.reuse, R8, RZ ;  /* 0x000000080b089227 */ /* 0x048fe200078e00ff */
[----:B--2---:R-:W-:Y:S02]  /*4390*/  @!P1 ISETP.NE.AND P0, PT, R12, 0x1, PT ;  /* 0x000000010c00980c */ /* 0x004fe40003f05270 */
[----:B-1----:R-:W-:Y:S01]  /*43a0*/  @!P1 ISETP.NE.AND P2, PT, R2, 0x1, PT ;  /* 0x000000010200980c */ /* 0x002fe20003f45270 */
[----:B------:R-:W-:Y:S01]  /*43b0*/  SYNCS.ARRIVE.TRANS64.RED.A1T0 RZ, [UR8], RZ ;  /* 0x000000ffffff79a7 */ /* 0x000fe20008100408 */
[C---:B------:R-:W-:Y:S01]  /*43c0*/  @!P1 IMAD.HI.U32 R13, R10.reuse, R13, RZ ;  /* 0x0000000d0a0d9227 */ /* 0x040fe200078e00ff */
[----:B------:R-:W-:Y:S04]  /*43d0*/  @!P1 SHF.R.U32.HI R8, RZ, R9, R8 ;  /* 0x00000009ff089219 */ /* 0x000fe80000011608 */
[----:B------:R-:W-:Y:S01]  /*43e0*/  @!P1 SEL R8, R11, R8, !P2 ;  /* 0x000000080b089207 */ /* 0x000fe20005000000 */
[----:B------:R-:W1:Y:S01]  /*43f0*/  SYNCS.PHASECHK.TRANS64.TRYWAIT P5, [UR7+0x58], R14 ;  /* 0x0000580eff0075a7 */ /* 0x000e6200080a1107 */
[----:B-----5:R-:W2:Y:S02]  /*4400*/  @!P1 LDC R0, c[0x0][0xb20] ;  /* 0x0002c800ff009b82 */ /* 0x020ea40000000800 */
[----:B--2---:R-:W-:Y:S04]  /*4410*/  @!P1 SHF.R.U32.HI R0, RZ, R0, R13 ;  /* 0x00000000ff009219 */ /* 0x004fe8000001160d */
[----:B------:R-:W-:Y:S05]  /*4420*/  @!P1 SEL R9, R10, R0, !P0 ;  /* 0x000000000a099207 */ /* 0x000fea0004000000 */
[----:B------:R-:W-:Y:S02]  /*4430*/  @!P1 IMAD.IADD R0, R9, 0x1, -R8 ;  /* 0x0000000109009824 */ /* 0x000fe400078e0a08 */
[----:B------:R-:W-:Y:S02]  /*4440*/  @!P1 IMAD.IADD R8, R8, 0x1, -R9 ;  /* 0x0000000108089824 */ /* 0x000fe400078e0a09 */
[----:B------:R-:W-:Y:S02]  /*4450*/  @!P1 IMAD R11, R0, R2, R11 ;  /* 0x00000002000b9224 */ /* 0x000fe400078e020b */
[----:B------:R-:W-:Y:S01]  /*4460*/  @!P1 IMAD R10, R8, R12, R10 ;  /* 0x0000000c080a9224 */ /* 0x000fe200078e020a */
[----:B-1----:R-:W-:Y:S06]  /*4470*/  @!P5 BRA `(.L_x_75) ;  /* 0x000000500010d947 */ /* 0x002fec0003800000 */
.L_x_155:
[----:B------:R-:W-:Y:S01]  /*4480*/  @!P4 IADD3 R2, P0, PT, R30, 0x580, RZ ;  /* 0x000005801e02c810 */ /* 0x000fe20007f1e0ff */
[----:B------:R-:W-:Y:S01]  /*4490*/  VOTEU.ALL UP1, P4 ;  /* 0x0000000000ff7886 */ /* 0x000fe20002020000 */
[----:B------:R-:W-:Y:S01]  /*44a0*/  UMOV UR18, 0x0 ;  /* 0x0000000000127882 */ /* 0x000fe20000000000 */
[----:B------:R-:W-:Y:S01]  /*44b0*/  UMOV UR19, 0x10000000 ;  /* 0x1000000000137882 */ /* 0x000fe20000000000 */
[----:B------:R-:W-:Y:S01]  /*44c0*/  @!P4 R2UR UR9, R2 ;  /* 0x000000000209c2ca */ /* 0x000fe200000e0000 */
[----:B-1----:R-:W-:Y:S01]  /*44d0*/  @!P4 IMAD.X R0, RZ, RZ, R31, P0 ;  /* 0x000000ffff00c224 */ /* 0x002fe200000e061f */
[----:B------:R-:W-:Y:S01]  /*44e0*/  @!UP1 UIADD3 UR10, UPT, UPT, UR34, 0xc0, URZ ;  /* 0x000000c0220a9890 */ /* 0x000fe2000fffe0ff */
[----:B------:R-:W-:Y:S01]  /*44f0*/  ISETP.NE.AND P0, PT, R28, 0x2, PT ;  /* 0x000000021c00780c */ /* 0x000fe20003f05270 */
[----:B------:R-:W-:Y:S01]  /*4500*/  UMOV UR11, UR35 ;  /* 0x00000023000b7c82 */ /* 0x000fe20008000000 */
[----:B------:R-:W-:Y:S01]  /*4510*/  UMOV UR12, UR36 ;  /* 0x00000024000c7c82 */ /* 0x000fe20008000000 */
[----:B------:R-:W-:Y:S01]  /*4520*/  @!P4 R2UR UR8, R0 ;  /* 0x000000000008c2ca */ /* 0x000fe200000e0000 */
[----:B------:R-:W-:Y:S01]  /*4530*/  IMAD.IADD R14, R10, 0x1, R94 ;  /* 0x000000010a0e7824 */ /* 0x000fe200078e025e */
[----:B------:R-:W-:Y:S01]  /*4540*/  @P3 R2UR UR36, R26 ;  /* 0x000000001a2432ca */ /* 0x000fe200000e0000 */
[----:B------:R-:W-:Y:S01]  /*4550*/  IMAD.IADD R15, R11, 0x1, R95 ;  /* 0x000000010b0f7824 */ /* 0x000fe200078e025f */
[----:B------:R-:W-:Y:S02]  /*4560*/  SEL R0, RZ, 0x1, P0 ;  /* 0x00000001ff007807 */ /* 0x000fe40000000000 */
[----:B------:R-:W-:Y:S01]  /*4570*/  LOP3.LUT R29, R29, 0x1, RZ, 0x3c, !PT ;  /* 0x000000011d1d7812 */ /* 0x000fe200078e3cff */
[----:B------:R-:W-:Y:S01]  /*4580*/  IMAD.U32 R8, RZ, RZ, UR9 ;  /* 0x00000009ff087e24 */ /* 0x000fe2000f8e00ff */
[----:B------:R-:W-:Y:S01]  /*4590*/  @!UP1 UIADD3 UR9, UPT, UPT, UR7, 0x38, URZ ;  /* 0x0000003807099890 */ /* 0x000fe2000fffe0ff */
[----:B------:R-:W-:Y:S02]  /*45a0*/  LOP3.LUT R27, R27, R0, RZ, 0x3c, !PT ;  /* 0x000000001b1b7212 */ /* 0x000fe400078e3cff */
[----:B------:R-:W-:Y:S02]  /*45b0*/  SEL R28, R28, RZ, P0 ;  /* 0x000000ff1c1c7207 */ /* 0x000fe40000000000 */
[----:B------:R-:W-:Y:S01]  /*45c0*/  IMAD.U32 R9, RZ, RZ, UR8 ;  /* 0x00000008ff097e24 */ /* 0x000fe2000f8e00ff */
[----:B------:R-:W-:Y:S01]  /*45d0*/  @!P4 R2UR UR14, R8 ;  /* 0x00000000080ec2ca */ /* 0x000fe200000e0000 */
[----:B------:R-:W-:Y:S01]  /*45e0*/  @!UP1 UIADD3 UR8, UPT, UPT, UR7, 0x3200, URZ ;  /* 0x0000320007089890 */ /* 0x000fe2000fffe0ff */
[----:B------:R-:W-:Y:S02]  /*45f0*/  VOTEU.ALL UP1, P4 ;  /* 0x0000000000ff7886 */ /* 0x000fe40002020000 */
[----:B------:R-:W-:Y:S11]  /*4600*/  @!P4 R2UR UR15, R9 ;  /* 0x00000000090fc2ca */ /* 0x000ff600000e0000 */
[----:B------:R-:W-:Y:S02]  /*4610*/  @!UPT UIADD3 URZ, UPT, UPT, URZ, URZ, URZ ;  /* 0x000000fffffff290 */ /* 0x000fe4000fffe0ff */
[----:B------:R2:W-:Y:S01]  /*4620*/  @!UP1 UTMALDG.3D [UR8], [UR14], desc[UR18] ;  /* 0x000012080e0095b4 */ /* 0x0005e20008011000 */
[----:B------:R2:W-:Y:S01]  /*4630*/  @!P4 SYNCS.ARRIVE.TRANS64.RED.A0TR RZ, [UR7+0x38], R25 ;  /* 0x00003819ffffc9a7 */ /* 0x0005e20008300407 */
[----:B------:R-:W-:Y:S01]  /*4640*/  UPLOP3.LUT UP1, UPT, UPT, UPT, UPT, 0x80, 0x8 ;  /* 0x000000000008789c */ /* 0x000fe20003f2f070 */
[----:B------:R-:W-:Y:S01]  /*4650*/  SYNCS.ARRIVE.TRANS64.RED.A1T0 RZ, [UR13], RZ ;  /* 0x000000ffffff79a7 */ /* 0x000fe2000810040d */
[----:B------:R-:W-:Y:S09]  /*4660*/  @P3 BRA `(.L_x_76) ;  /* 0xfffffff000a03947 */ /* 0x000ff2000383ffff */
[----:B------:R-:W-:-:S04]  /*4670*/  SHF.L.U32 R2, R29, 0x1f, RZ ;  /* 0x0000001f1d027819 */ /* 0x000fc800000006ff */
[----:B------:R-:W1:Y:S02]  /*4680*/  SYNCS.PHASECHK.TRANS64.TRYWAIT P0, [UR7+0x40], R2 ;  /* 0x00004002ff0075a7 */ /* 0x000e640008001107 */
[----:B-1----:R-:W-:Y:S05]  /*4690*/  @!P0 BRA `(.L_x_77) ;  /* 0x0000004c00a08947 */ /* 0x002fea0003800000 */
.L_x_157:
[----:B------:R-:W3:Y:S02]  /*46a0*/  SYNCS.PHASECHK.TRANS64.TRYWAIT P0, [UR7+0x48], R2 ;  /* 0x00004802ff0075a7 */ /* 0x000ee40008001107 */
[----:B---3--:R-:W-:Y:S05]  /*46b0*/  @!P0 BRA `(.L_x_78) ;  /* 0x0000004c00b08947 */ /* 0x008fea0003800000 */
.L_x_159:
[----:B------:R-:W3:Y:S02]  /*46c0*/  SYNCS.PHASECHK.TRANS64.TRYWAIT P0, [UR7+0x50], R2 ;  /* 0x00005002ff0075a7 */ /* 0x000ee40008001107 */
[----:B---3--:R-:W-:Y:S05]  /*46d0*/  @!P0 BRA `(.L_x_79) ;  /* 0x0000004c00c08947 */ /* 0x008fea0003800000 */
.L_x_161:
[----:B-1----:R-:W-:-:S07]  /*46e0*/  MOV R0, UR7 ;  /* 0x0000000700007c02 */ /* 0x002fce0008000f00 */
.L_x_80:
[----:B-1----:R-:W-:-:S04]  /*46f0*/  SHF.L.U32 R2, R29, 0x1f, RZ ;  /* 0x0000001f1d027819 */ /* 0x002fc800000006ff */
[----:B------:R1:W3:Y:S03]  /*4700*/  SYNCS.PHASECHK.TRANS64.TRYWAIT P0, [R0+URZ+0x58], R2 ;  /* 0x00005802000075a7 */ /* 0x0002e600080011ff */
[----:B---3--:R-:W-:Y:S05]  /*4710*/  @!P0 NANOSLEEP.SYNCS 0x989680 ;  /* 0x009896800000895d */ /* 0x008fea0003900000 */
[----:B------:R-:W3:Y:S02]  /*4720*/  @!P0 SYNCS.PHASECHK.TRANS64 P0, [R0+URZ+0x58], R2 ;  /* 0x00005802000085a7 */ /* 0x000ee400080010ff */
[----:B--23--:R-:W-:Y:S05]  /*4730*/  @P0 EXIT ;  /* 0x000000000000094d */ /* 0x00cfea0003800000 */
[----:B------:R-:W-:Y:S05]  /*4740*/  BRA `(.L_x_80) ;  /* 0xfffffffc00e87947 */ /* 0x000fea000383ffff */
.L_x_65:
[----:B------:R-:W-:-:S06]  /*4750*/  UISETP.GE.AND UP1, UPT, UR8, 0x4, UPT ;  /* 0x000000040800788c */ /* 0x000fcc000bf26270 */
[----:B------:R-:W-:-:S13]  /*4760*/  PLOP3.LUT P0, PT, PT, PT, UP1, 0x80, 0x8 ;  /* 0x000000000008781c */ /* 0x000fda0003f0f018 */
[----:B------:R-:W-:Y:S05]  /*4770*/  @!P0 EXIT ;  /* 0x000000000000894d */ /* 0x000fea0003800000 */
[----:B------:R-:W-:Y:S01]  /*4780*/  BAR.SYNC.DEFER_BLOCKING 0x6, 0xa0 ;  /* 0x0182800000007b1d */ /* 0x000fe20000010000 */
[C---:B------:R-:W-:Y:S01]  /*4790*/  IMAD.SHL.U32 R3, R108.reuse, 0x40, RZ ;  /* 0x000000406c037824 */ /* 0x040fe200078e00ff */
[C---:B------:R-:W-:Y:S01]  /*47a0*/  LOP3.LUT R110, R108.reuse, 0x60, RZ, 0xc0, !PT ;  /* 0x000000606c6e7812 */ /* 0x040fe200078ec0ff */
[C---:B------:R-:W-:Y:S01]  /*47b0*/  IMAD.SHL.U32 R100, R108.reuse, 0x20, RZ ;  /* 0x000000206c647824 */ /* 0x040fe200078e00ff */
[----:B------:R-:W-:Y:S01]  /*47c0*/  CS2R R106, SRZ ;  /* 0x00000000006a7805 */ /* 0x000fe2000001ff00 */
[C---:B------:R-:W-:Y:S01]  /*47d0*/  IMAD.SHL.U32 R4, R108.reuse, 0x2, RZ ;  /* 0x000000026c047824 */ /* 0x040fe200078e00ff */
[----:B------:R-:W-:Y:S02]  /*47e0*/  UMOV UR49, 0x400 ;  /* 0x0000040000317882 */ /* 0x000fe40000000000 */
[----:B------:R-:W1:Y:S01]  /*47f0*/  LDC R99, c[0x0][0x370] ;  /* 0x0000dc00ff637b82 */ /* 0x000e620000000800 */
[----:B------:R-:W-:Y:S01]  /*4800*/  ULEA UR49, UR37, UR49, 0x18 ;  /* 0x0000003125317291 */ /* 0x000fe2000f8ec0ff */
[----:B------:R-:W-:Y:S01]  /*4810*/  LOP3.LUT R2, R3, 0x180, RZ, 0xc0, !PT ;  /* 0x0000018003027812 */ /* 0x000fe200078ec0ff */
[----:B------:R-:W-:Y:S01]  /*4820*/  IMAD.U32 R46, R108, 0x10000, RZ ;  /* 0x000100006c2e7824 */ /* 0x000fe200078e00ff */
[----:B------:R-:W-:Y:S01]  /*4830*/  LOP3.LUT R100, R100, 0xc00, RZ, 0xc0, !PT ;  /* 0x00000c0064647812 */ /* 0x000fe200078ec0ff */
[----:B------:R-:W-:Y:S01]  /*4840*/  UIADD3 UR4, UPT, UPT, UR49, 0x4200, URZ ;  /* 0x0000420031047890 */ /* 0x000fe2000fffe0ff */
[----:B------:R-:W-:Y:S01]  /*4850*/  LOP3.LUT R4, R2, 0x20, R4, 0xf8, !PT ;  /* 0x0000002002047812 */ /* 0x000fe200078ef804 */
[----:B------:R-:W-:Y:S01]  /*4860*/  IMAD.SHL.U32 R2, R108, 0x8, RZ ;  /* 0x000000086c027824 */ /* 0x000fe200078e00ff */
[----:B------:R-:W2:Y:S01]  /*4870*/  LDC R42, c[0x0][0xb0c] ;  /* 0x0002c300ff2a7b82 */ /* 0x000ea20000000800 */
[----:B------:R-:W-:Y:S01]  /*4880*/  LOP3.LUT R100, R100, 0x40, R3, 0xf8, !PT ;  /* 0x0000004064647812 */ /* 0x000fe200078ef803 */
[----:B------:R-:W-:Y:S01]  /*4890*/  IMAD.MOV.U32 R45, RZ, RZ, RZ ;  /* 0x000000ffff2d7224 */ /* 0x000fe200078e00ff */
[----:B------:R-:W-:Y:S01]  /*48a0*/  LOP3.LUT R46, R46, 0x600000, RZ, 0xc0, !PT ;  /* 0x006000002e2e7812 */ /* 0x000fe200078ec0ff */
[----:B------:R-:W-:Y:S01]  /*48b0*/  IMAD.MOV.U32 R112, RZ, RZ, RZ ;  /* 0x000000ffff707224 */ /* 0x000fe200078e00ff */
[----:B------:R-:W-:-:S02]  /*48c0*/  LOP3.LUT R108, R108, 0x2, RZ, 0xc0, !PT ;  /* 0x000000026c6c7812 */ /* 0x000fc400078ec0ff */
[----:B------:R-:W-:Y:S02]  /*48d0*/  CS2R R104, SRZ ;  /* 0x0000000000687805 */ /* 0x000fe4000001ff00 */
[----:B------:R-:W-:Y:S01]  /*48e0*/  LOP3.LUT R2, R4, 0x30, R2, 0x78, !PT ;  /* 0x0000003004027812 */ /* 0x000fe200078e7802 */
[----:B------:R-:W4:Y:S01]  /*48f0*/  LDC R97, c[0x0][0xb20] ;  /* 0x0002c800ff617b82 */ /* 0x000f220000000800 */
[----:B------:R-:W3:Y:S01]  /*4900*/  LDS R0, [UR49+0x120] ;  /* 0x00012031ff007984 */ /* 0x000ee20008000800 */
[----:B------:R-:W-:Y:S01]  /*4910*/  LOP3.LUT R100, R100, 0x200, R3, 0xf8, !PT ;  /* 0x0000020064647812 */ /* 0x000fe200078ef803 */
[----:B------:R-:W-:Y:S01]  /*4920*/  IMAD.MOV R102, RZ, RZ, -R108 ;  /* 0x000000ffff667224 */ /* 0x000fe200078e0a6c */
[----:B------:R-:W1:Y:S01]  /*4930*/  LDCU.64 UR52, c[0x0][0x348] ;  /* 0x00006900ff3477ac */ /* 0x000e620008000a00 */
[----:B------:R-:W-:Y:S01]  /*4940*/  IMAD.U32 R109, RZ, RZ, UR4 ;  /* 0x00000004ff6d7e24 */ /* 0x000fe2000f8e00ff */
[----:B------:R-:W-:Y:S02]  /*4950*/  LOP3.LUT R100, R100, R2, RZ, 0xfc, !PT ;  /* 0x0000000264647212 */ /* 0x000fe400078efcff */
[----:B------:R-:W1:Y:S01]  /*4960*/  LDC R41, c[0x0][0xb30] ;  /* 0x0002cc00ff297b82 */ /* 0x000e620000000800 */
[----:B------:R-:W1:Y:S01]  /*4970*/  LDCU.64 UR38, c[0x0][0x888] ;  /* 0x00011100ff2677ac */ /* 0x000e620008000a00 */
[----:B------:R-:W1:Y:S06]  /*4980*/  LDCU.64 UR44, c[0x0][0x890] ;  /* 0x00011200ff2c77ac */ /* 0x000e6c0008000a00 */
[----:B------:R-:W1:Y:S01]  /*4990*/  LDC.64 R92, c[0x0][0xb10] ;  /* 0x0002c400ff5c7b82 */ /* 0x000e620000000a00 */
[----:B------:R-:W-:-:S07]  /*49a0*/  UIADD3 UR48, UPT, UPT, UR49, 0x200, URZ ;  /* 0x0000020031307890 */ /* 0x000fce000fffe0ff */
[----:B------:R-:W1:Y:S08]  /*49b0*/  LDC.64 R38, c[0x0][0xb18] ;  /* 0x0002c600ff267b82 */ /* 0x000e700000000a00 */
[----:B------:R-:W1:Y:S08]  /*49c0*/  LDC.64 R36, c[0x0][0xb28] ;  /* 0x0002ca00ff247b82 */ /* 0x000e700000000a00 */
[----:B------:R-:W1:Y:S01]  /*49d0*/  LDC.64 R90, c[0x0][0x8b0] ;  /* 0x00022c00ff5a7b82 */ /* 0x000e620000000a00 */
[----:B---3--:R-:W-:-:S07]  /*49e0*/  IMAD.IADD R46, R0, 0x1, R46 ;  /* 0x00000001002e7824 */ /* 0x008fce00078e022e */
[----:B------:R-:W3:Y:S08]  /*49f0*/  LDC.64 R88, c[0x0][0x8a8] ;  /* 0x00022a00ff587b82 */ /* 0x000ef00000000a00 */
[----:B--2-4-:R-:W1:Y:S02]  /*4a00*/  LDC R98, c[0x0][0x374] ;  /* 0x0000dd00ff627b82 */ /* 0x014e640000000800 */
.L_x_122:
[----:B------:R-:W-:Y:S02]  /*4a10*/  LEA R0, R112, UR49, 0x3 ;  /* 0x0000003170007c11 */ /* 0x000fe4000f8e18ff */
[----:B------:R-:W-:Y:S02]  /*4a20*/  SHF.L.U32 R2, R106, 0x1f, RZ ;  /* 0x0000001f6a027819 */ /* 0x000fe400000006ff */
[----:B------:R-:W-:Y:S02]  /*4a30*/  LEA R16, R112, UR49, 0x4 ;  /* 0x0000003170107c11 */ /* 0x000fe4000f8e20ff */
[----:B------:R-:W2:Y:S02]  /*4a40*/  SYNCS.PHASECHK.TRANS64.TRYWAIT P0, [R0+URZ+0x70], R2 ;  /* 0x00007002000075a7 */ /* 0x000ea400080011ff */
[----:B-12---:R-:W-:Y:S05]  /*4a50*/  @!P0 BRA `(.L_x_81) ;  /* 0x0000004800f88947 */ /* 0x006fea0003800000 */
.L_x_162:
[----:B------:R-:W4:Y:S01]  /*4a60*/  LDC.64 R10, c[0x0][0xb10] ;  /* 0x0002c400ff0a7b82 */ /* 0x000f220000000a00 */
[----:B------:R-:W3:Y:S01]  /*4a70*/  LDS.128 R16, [R16+0x100] ;  /* 0x0001000010107984 */ /* 0x000ee20000000c00 */
[----:B-1----:R-:W-:Y:S01]  /*4a80*/  ISETP.NE.AND P1, PT, R41, 0x1, PT ;  /* 0x000000012900780c */ /* 0x002fe20003f25270 */
[----:B--2---:R-:W-:Y:S01]  /*4a90*/  VIADD R0, R0, 0x80 ;  /* 0x0000008000007836 */ /* 0x004fe20000000000 */
[----:B------:R-:W-:Y:S04]  /*4aa0*/  ISETP.GE.AND P0, PT, R40, 0x1, PT ;  /* 0x000000012800780c */ /* 0x000fe80003f06270 */
[----:B------:R-:W1:Y:S01]  /*4ab0*/  LDC.64 R8, c[0x0][0xb18] ;  /* 0x0002c600ff087b82 */ /* 0x000e620000000a00 */
[----:B------:R-:W-:Y:S01]  /*4ac0*/  PRMT R0, RZ, 0x654, R0 ;  /* 0x00000654ff007816 */ /* 0x000fe20000000000 */
[----:B------:R-:W-:Y:S01]  /*4ad0*/  @!PT LDS RZ, [RZ] ;  /* 0x00000000fffff984 */ /* 0x000fe20000000800 */
[----:B------:R-:W-:Y:S01]  /*4ae0*/  @!PT LDS RZ, [RZ] ;  /* 0x00000000fffff984 */ /* 0x000fe20000000800 */
[----:B------:R-:W-:Y:S01]  /*4af0*/  @!PT LDS RZ, [RZ] ;  /* 0x00000000fffff984 */ /* 0x000fe20000000800 */
[----:B------:R-:W-:Y:S01]  /*4b00*/  @!PT LDS RZ, [RZ] ;  /* 0x00000000fffff984 */ /* 0x000fe20000000800 */
[----:B------:R2:W-:Y:S06]  /*4b10*/  MEMBAR.ALL.CTA ;  /* 0x0000000000007992 */ /* 0x0005ec0000008000 */
[----:B--2---:R-:W2:Y:S01]  /*4b20*/  FENCE.VIEW.ASYNC.S ;  /* 0x00000000000073c6 */ /* 0x004ea20000000000 */
[----:B------:R-:W1:Y:S08]  /*4b30*/  @!P1 LDC R12, c[0x0][0xb20] ;  /* 0x0002c800ff0c9b82 */ /* 0x000e700000000800 */
[----:B------:R-:W1:Y:S01]  /*4b40*/  @!P1 LDC R7, c[0x0][0xb0c] ;  /* 0x0002c300ff079b82 */ /* 0x000e620000000800 */
[----:B--2---:R2:W-:Y:S01]  /*4b50*/  SYNCS.ARRIVE.TRANS64.RED.A1T0 RZ, [R0+URZ], RZ ;  /* 0x000000ff00ff79a7 */ /* 0x0045e200081004ff */
[----:B---3--:R-:W-:Y:S04]  /*4b60*/  LOP3.LUT P4, RZ, R18, 0x1, RZ, 0xc0, !PT ;  /* 0x0000000112ff7812 */ /* 0x008fe8000788c0ff */
[----:B------:R-:W-:Y:S09]  /*4b70*/  P2R R111, PR, RZ, 0x10 ;  /* 0x00000010ff6f7803 */ /* 0x000ff20000000000 */
[----:B------:R-:W-:Y:S02]  /*4b80*/  @P4 MOV R44, R16 ;  /* 0x00000010002c4202 */ /* 0x000fe40000000f00 */
[----:B------:R-:W-:Y:S01]  /*4b90*/  @P4 LOP3.LUT R43, R17, 0xffff, RZ, 0xc0, !PT ;  /* 0x0000ffff112b4812 */ /* 0x000fe200078ec0ff */
[----:B--2-4-:R-:W-:Y:S06]  /*4ba0*/  @!P0 BRA `(.L_x_82) ;  /* 0x0000000000a48947 */ /* 0x014fec0003800000 */
[----:B------:R-:W-:Y:S01]  /*4bb0*/  IMAD.HI.U32 R0, R98, R39, RZ ;  /* 0x0000002762007227 */ /* 0x000fe200078e00ff */
[----:B------:R-:W-:Y:S02]  /*4bc0*/  ISETP.NE.AND P0, PT, R38, 0x1, PT ;  /* 0x000000012600780c */ /* 0x000fe40003f05270 */
[----:B------:R-:W-:Y:S01]  /*4bd0*/  ISETP.NE.AND P2, PT, R40, 0x1, PT ;  /* 0x000000012800780c */ /* 0x000fe20003f45270 */
[----:B------:R-:W-:Y:S01]  /*4be0*/  IMAD.HI.U32 R4, R99, R92, RZ ;  /* 0x0000005c63047227 */ /* 0x000fe200078e00ff */
[----:B------:R-:W-:Y:S02]  /*4bf0*/  SHF.R.U32.HI R0, RZ, R97, R0 ;  /* 0x00000061ff007219 */ /* 0x000fe40000011600 */
[----:B------:R-:W-:Y:S01]  /*4c00*/  ISETP.NE.AND P3, PT, R42, 0x1, PT ;  /* 0x000000012a00780c */ /* 0x000fe20003f65270 */
[----:B------:R-:W-:Y:S01]  /*4c10*/  IMAD.HI.U32 R6, R43, R39, RZ ;  /* 0x000000272b067227 */ /* 0x000fe200078e00ff */
[-C--:B------:R-:W-:Y:S02]  /*4c20*/  SHF.R.U32.HI R4, RZ, R93.reuse, R4 ;  /* 0x0000005dff047219 */ /* 0x080fe40000011604 */
[----:B------:R-:W-:Y:S01]  /*4c30*/  SEL R0, R98, R0, !P0 ;  /* 0x0000000062007207 */ /* 0x000fe20004000000 */
[----:B------:R-:W-:Y:S01]  /*4c40*/  IMAD.HI.U32 R5, R44, R92, RZ ;  /* 0x0000005c2c057227 */ /* 0x000fe200078e00ff */
[----:B------:R-:W-:Y:S03]  /*4c50*/  SEL R4, R99, R4, !P3 ;  /* 0x0000000463047207 */ /* 0x000fe60005800000 */
[-C--:B------:R-:W-:Y:S01]  /*4c60*/  IMAD.HI.U32 R3, R0, R36.reuse, RZ ;  /* 0x0000002400037227 */ /* 0x080fe200078e00ff */
[----:B------:R-:W-:Y:S03]  /*4c70*/  SHF.R.U32.HI R5, RZ, R93, R5 ;  /* 0x0000005dff057219 */ /* 0x000fe60000011605 */
[----:B------:R-:W-:Y:S01]  /*4c80*/  IMAD.HI.U32 R2, R4, R36, RZ ;  /* 0x0000002404027227 */ /* 0x000fe200078e00ff */
[----:B------:R-:W-:Y:S02]  /*4c90*/  @P2 SHF.R.U32.HI R0, RZ, R37, R3 ;  /* 0x00000025ff002219 */ /* 0x000fe40000011603 */
[----:B------:R-:W-:Y:S02]  /*4ca0*/  SHF.R.U32.HI R3, RZ, R97, R6 ;  /* 0x00000061ff037219 */ /* 0x000fe40000011606 */
[----:B------:R-:W-:Y:S01]  /*4cb0*/  @P2 SHF.R.U32.HI R4, RZ, R37, R2 ;  /* 0x00000025ff042219 */ /* 0x000fe20000011602 */
[----:B------:R-:W-:Y:S01]  /*4cc0*/  IMAD R0, R40, R0, RZ ;  /* 0x0000000028007224 */ /* 0x000fe200078e02ff */
[----:B------:R-:W-:Y:S02]  /*4cd0*/  SEL R3, R43, R3, !P0 ;  /* 0x000000032b037207 */ /* 0x000fe40004000000 */
[----:B------:R-:W-:Y:S01]  /*4ce0*/  SEL R2, R44, R5, !P3 ;  /* 0x000000052c027207 */ /* 0x000fe20005800000 */
[----:B------:R-:W-:Y:S01]  /*4cf0*/  IMAD R5, R40, R4, RZ ;  /* 0x0000000428057224 */ /* 0x000fe200078e02ff */
[C---:B------:R-:W-:Y:S01]  /*4d00*/  ISETP.GE.AND P0, PT, R3.reuse, R0, PT ;  /* 0x000000000300720c */ /* 0x040fe20003f06270 */
[C---:B------:R-:W-:Y:S03]  /*4d10*/  IMAD.HI.U32 R0, R3.reuse, R36, RZ ;  /* 0x0000002403007227 */ /* 0x040fe600078e00ff */
[C---:B------:R-:W-:Y:S02]  /*4d20*/  ISETP.GE.OR P0, PT, R2.reuse, R5, P0 ;  /* 0x000000050200720c */ /* 0x040fe40000706670 */
[----:B------:R-:W-:Y:S04]  /*4d30*/  SHF.R.U32.HI R0, RZ, R37, R0 ;  /* 0x00000025ff007219 */ /* 0x000fe80000011600 */
[C---:B------:R-:W-:Y:S05]  /*4d40*/  SEL R6, R3.reuse, R0, !P2 ;  /* 0x0000000003067207 */ /* 0x040fea0005000000 */
        /* <DEDUP_REMOVED lines=14> */
[----:B------:R-:W-:Y:S07]  /*4e30*/  IMAD R43, R3, R38, R43 ;  /* 0x00000026032b7224 */ /* 0x000fee00078e022b */
.L_x_82:
[----:B-1----:R-:W-:Y:S01]  /*4e40*/  @!P1 ISETP.NE.AND P0, PT, R8, 0x1, PT ;  /* 0x000000010800980c */ /* 0x002fe20003f05270 */
[----:B------:R-:W-:Y:S01]  /*4e50*/  @!P1 IMAD.HI.U32 R0, R44, R10, RZ ;  /* 0x0000000a2c009227 */ /* 0x000fe200078e00ff */
[----:B------:R-:W-:Y:S01]  /*4e60*/  @!P1 ISETP.NE.AND P2, PT, R7, 0x1, PT ;  /* 0x000000010700980c */ /* 0x000fe20003f45270 */
[----:B------:R-:W-:Y:S01]  /*4e70*/  ULOP3.LUT UP0, URZ, UR48, 0x1b0, URZ, 0xc0, !UPT ;  /* 0x000001b030ff7892 */ /* 0x000fe2000f80c0ff */
[----:B------:R-:W-:Y:S01]  /*4e80*/  R2UR UR42, R15 ;  /* 0x000000000f2a72ca */ /* 0x000fe200000e0000 */
[C---:B------:R-:W-:Y:S01]  /*4e90*/  @!P1 IMAD.HI.U32 R2, R43.reuse, R9, RZ ;  /* 0x000000092b029227 */ /* 0x040fe200078e00ff */
[----:B------:R-:W-:Y:S02]  /*4ea0*/  @!P1 SHF.R.U32.HI R0, RZ, R11, R0 ;  /* 0x0000000bff009219 */ /* 0x000fe40000011600 */
[----:B------:R-:W-:Y:S01]  /*4eb0*/  R2UR UR41, R14 ;  /* 0x000000000e2972ca */ /* 0x000fe200000e0000 */
[----:B------:R-:W-:Y:S01]  /*4ec0*/  VIADD R112, R112, 0x1 ;  /* 0x0000000170707836 */ /* 0x000fe20000000000 */
[----:B------:R-:W-:Y:S02]  /*4ed0*/  @!P1 SHF.R.U32.HI R2, RZ, R12, R2 ;  /* 0x0000000cff029219 */ /* 0x000fe40000011602 */
[----:B------:R-:W-:Y:S02]  /*4ee0*/  @!P1 SEL R3, R44, R0, !P2 ;  /* 0x000000002c039207 */ /* 0x000fe40005000000 */
[----:B------:R-:W-:Y:S02]  /*4ef0*/  @!P1 SEL R2, R43, R2, !P0 ;  /* 0x000000022b029207 */ /* 0x000fe40004000000 */
[----:B------:R-:W-:Y:S01]  /*4f00*/  @P4 SHF.R.U32.HI R103, RZ, 0x10, R17 ;  /* 0x00000010ff674819 */ /* 0x000fe20000011611 */
[----:B------:R-:W-:Y:S02]  /*4f10*/  USHF.L.U32 UR42, UR42, 0x6, URZ ;  /* 0x000000062a2a7899 */ /* 0x000fe400080006ff */
[----:B------:R-:W-:Y:S02]  /*4f20*/  @!P1 IMAD.IADD R0, R2, 0x1, -R3 ;  /* 0x0000000102009824 */ /* 0x000fe400078e0a03 */
[----:B------:R-:W-:Y:S01]  /*4f30*/  @!P1 IMAD.IADD R2, R3, 0x1, -R2 ;  /* 0x0000000103029824 */ /* 0x000fe200078e0a02 */
[----:B------:R-:W-:Y:S01]  /*4f40*/  USHF.L.U32 UR41, UR41, 0x8, URZ ;  /* 0x0000000829297899 */ /* 0x000fe200080006ff */
[----:B------:R-:W-:Y:S02]  /*4f50*/  @!P1 IMAD R44, R0, R7, R44 ;  /* 0x00000007002c9224 */ /* 0x000fe400078e022c */
[----:B------:R-:W-:Y:S01]  /*4f60*/  @!P1 IMAD R43, R2, R8, R43 ;  /* 0x00000008022b9224 */ /* 0x000fe200078e022b */
[----:B------:R-:W-:Y:S08]  /*4f70*/  BRA.U !UP0, `(.L_x_83) ;  /* 0x0000000108407547 */ /* 0x000ff0000b800000 */
[----:B------:R-:W1:Y:S01]  /*4f80*/  LDCU.64 UR8, c[0x4][0x88] ;  /* 0x01001100ff0877ac */ /* 0x000e620008000a00 */
[----:B------:R-:W-:Y:S01]  /*4f90*/  MOV R3, 0x0 ;  /* 0x0000000000037802 */ /* 0x000fe20000000f00 */
[----:B------:R-:W-:Y:S02]  /*4fa0*/  HFMA2 R12, -RZ, RZ, 0, 5.9604644775390625e-08 ;  /* 0x00000001ff0c7431 */ /* 0x000fe400000001ff */
[----:B------:R-:W-:Y:S02]  /*4fb0*/  IMAD.MOV.U32 R8, RZ, RZ, 0x70 ;  /* 0x00000070ff087424 */ /* 0x000fe400078e00ff */
[----:B------:R-:W-:Y:S01]  /*4fc0*/  IMAD.MOV.U32 R13, RZ, RZ, RZ ;  /* 0x000000ffff0d7224 */ /* 0x000fe200078e00ff */
[----:B------:R-:W2:Y:S01]  /*4fd0*/  LDCU.64 UR6, c[0x4][0x90] ;  /* 0x01001200ff0677ac */ /* 0x000ea20008000a00 */
[----:B------:R-:W3:Y:S01]  /*4fe0*/  LDC.64 R2, c[0x4][R3] ;  /* 0x0100000003027b82 */ /* 0x000ee20000000a00 */
[----:B------:R-:W4:Y:S01]  /*4ff0*/  LDCU.64 UR4, c[0x4][0x8] ;  /* 0x01000100ff0477ac */ /* 0x000f220008000a00 */
[----:B-1----:R-:W-:Y:S01]  /*5000*/  MOV R5, UR9 ;  /* 0x0000000900057c02 */ /* 0x002fe20008000f00 */
[----:B------:R-:W-:Y:S01]  /*5010*/  IMAD.U32 R4, RZ, RZ, UR8 ;  /* 0x00000008ff047e24 */ /* 0x000fe2000f8e00ff */
[----:B--2---:R-:W-:Y:S01]  /*5020*/  MOV R7, UR7 ;  /* 0x0000000700077c02 */ /* 0x004fe20008000f00 */
[----:B------:R-:W-:Y:S01]  /*5030*/  IMAD.U32 R6, RZ, RZ, UR6 ;  /* 0x00000006ff067e24 */ /* 0x000fe2000f8e00ff */
[----:B----4-:R-:W-:Y:S01]  /*5040*/  MOV R11, UR5 ;  /* 0x00000005000b7c02 */ /* 0x010fe20008000f00 */
[----:B------:R-:W-:Y:S02]  /*5050*/  IMAD.U32 R10, RZ, RZ, UR4 ;  /* 0x00000004ff0a7e24 */ /* 0x000fe4000f8e00ff */
[----:B------:R-:W-:Y:S07]  /*5060*/  LEPC R20, `(.L_x_83) ;  /* 0x000000001014794e */ /* 0x000fee0000000000 */
[----:B---3-5:R-:W-:Y:S05]  /*5070*/  CALL.ABS.NOINC R2 ;  /* 0x0000000002007343 */ /* 0x028fea0003c00000 */
.L_x_83:
[----:B------:R-:W-:Y:S01]  /*5080*/  LOP3.LUT P0, RZ, R109, 0x1b0, RZ, 0xc0, !PT ;  /* 0x000001b06dff7812 */ /* 0x000fe2000780c0ff */
[----:B------:R-:W-:Y:S11]  /*5090*/  BSSY.RECONVERGENT B6, `(.L_x_84) ;  /* 0x0000013000067945 */ /* 0x000ff60003800200 */
[----:B------:R-:W-:Y:S01]  /*50a0*/  @!UPT UIADD3 URZ, UPT, UPT, URZ, URZ, URZ ;  /* 0x000000fffffff290 */ /* 0x000fe2000fffe0ff */
[----:B------:R-:W-:Y:S05]  /*50b0*/  @!P0 BRA `(.L_x_85) ;  /* 0x0000000000408947 */ /* 0x000fea0003800000 */
        /* <DEDUP_REMOVED lines=16> */
.L_x_85:
[----:B------:R-:W-:Y:S05]  /*51c0*/  BSYNC.RECONVERGENT B6 ;  /* 0x0000000000067941 */ /* 0x000fea0003800200 */
.L_x_84:
[----:B------:R-:W-:Y:S01]  /*51d0*/  ISETP.NE.U32.AND P4, PT, R90, RZ, PT ;  /* 0x000000ff5a00720c */ /* 0x000fe20003f85070 */
[----:B------:R-:W-:Y:S01]  /*51e0*/  UISETP.NE.AND UP2, UPT, UR50, URZ, UPT ;  /* 0x000000ff3200728c */ /* 0x000fe2000bf45270 */
[----:B------:R-:W-:Y:S01]  /*51f0*/  ISETP.NE.U32.AND P2, PT, RZ, UR38, PT ;  /* 0x00000026ff007c0c */ /* 0x000fe2000bf45070 */
[----:B------:R-:W-:Y:S01]  /*5200*/  UISETP.NE.U32.AND UP1, UPT, UR44, URZ, UPT ;  /* 0x000000ff2c00728c */ /* 0x000fe2000bf25070 */
[----:B------:R-:W-:Y:S01]  /*5210*/  ISETP.NE.AND.EX P4, PT, R91, RZ, PT, P4 ;  /* 0x000000ff5b00720c */ /* 0x000fe20003f85340 */
[----:B------:R-:W-:Y:S01]  /*5220*/  UPLOP3.LUT UP0, UPT, UPT, UPT, UPT, 0x40, 0x4 ;  /* 0x000000000004789c */ /* 0x000fe20003f0e870 */
[----:B------:R-:W-:Y:S01]  /*5230*/  ISETP.NE.AND.EX P2, PT, RZ, UR39, PT, P2 ;  /* 0x00000027ff007c0c */ /* 0x000fe2000bf45320 */
[----:B------:R-:W-:Y:S01]  /*5240*/  UISETP.NE.AND.EX UP1, UPT, UR45, URZ, UPT, UP1 ;  /* 0x000000ff2d00728c */ /* 0x000fe2000bf25310 */
[----:B------:R-:W-:Y:S04]  /*5250*/  PLOP3.LUT P1, PT, PT, PT, UP2, 0x80, 0x8 ;  /* 0x000000000008781c */ /* 0x000fe80003f2f028 */
[----:B------:R-:W-:Y:S06]  /*5260*/  @UP2 UPLOP3.LUT UP0, UPT, UPT, UPT, UP1, 0x80, 0x8 ;  /* 0x000000000008289c */ /* 0x000fec0003f0f010 */
[----:B------:R-:W-:Y:S01]  /*5270*/  PLOP3.LUT P0, PT, PT, PT, UP0, 0x80, 0x8 ;  /* 0x000000000008781c */ /* 0x000fe20003f0f008 */
[----:B------:R-:W-:Y:S01]  /*5280*/  @!UPT UIADD3 URZ, UPT, UPT, URZ, URZ, URZ ;  /* 0x000000fffffff290 */ /* 0x000fe2000fffe0ff */
[----:B------:R-:W-:Y:S11]  /*5290*/  BRA.U !UP1, `(.L_x_86) ;  /* 0x0000000109387547 */ /* 0x000ff6000b800000 */
[----:B------:R-:W-:Y:S01]  /*52a0*/  UISETP.NE.U32.AND UP0, UPT, UR38, URZ, UPT ;  /* 0x000000ff2600728c */ /* 0x000fe2000bf05070 */
[----:B------:R-:W-:Y:S02]  /*52b0*/  HFMA2 R0, -RZ, RZ, 0, 5.9604644775390625e-08 ;  /* 0x00000001ff007431 */ /* 0x000fe400000001ff */
[----:B------:R-:W-:Y:S01]  /*52c0*/  IMAD.MOV.U32 R96, RZ, RZ, 0x1 ;  /* 0x00000001ff607424 */ /* 0x000fe200078e00ff */
[----:B------:R-:W-:Y:S06]  /*52d0*/  UISETP.NE.AND.EX UP0, UPT, UR39, URZ, UPT, UP0 ;  /* 0x000000ff2700728c */ /* 0x000fec000bf05300 */
[----:B------:R-:W-:Y:S05]  /*52e0*/  PLOP3.LUT P3, PT, PT, PT, UP0, 0x80, 0x8 ;  /* 0x000000000008781c */ /* 0x000fea0003f6f008 */
[----:B------:R-:W1:Y:S01]  /*52f0*/  @UP0 LDCU.64 UR6, c[0x0][0x888] ;  /* 0x00011100ff0607ac */ /* 0x000e620008000a00 */
[----:B------:R-:W-:Y:S07]  /*5300*/  @UP0 UIMAD UR4, UR36, UR44, URZ ;  /* 0x0000002c240402a4 */ /* 0x000fee000f8e02ff */
[----:B------:R-:W-:Y:S01]  /*5310*/  @!P3 PRMT R96, R0, 0x7610, R96 ;  /* 0x000076100060b816 */ /* 0x000fe20000000060 */
[----:B-1----:R-:W-:Y:S03]  /*5320*/  @UP0 UIMAD.WIDE UR6, UR4, 0x4, UR6 ;  /* 0x00000004040608a5 */ /* 0x002fe6000f8e0206 */
[----:B------:R-:W1:Y:S03]  /*5330*/  @!UP0 LDCU UR4, c[0x0][0x880] ;  /* 0x00011000ff0487ac */ /* 0x000e660008000800 */
[----:B------:R-:W-:Y:S01]  /*5340*/  IMAD.U32 R2, RZ, RZ, UR6 ;  /* 0x00000006ff027e24 */ /* 0x000fe2000f8e00ff */
[----:B------:R-:W-:Y:S05]  /*5350*/  MOV R3, UR7 ;  /* 0x0000000700037c02 */ /* 0x000fea0008000f00 */
[----:B-----5:R2:W5:Y:S02]  /*5360*/  @P3 LDG.E R49, desc[UR46][R2.64] ;  /* 0x0000002e02313981 */ /* 0x020564000c1e1900 */
[----:B-12---:R-:W-:Y:S02]  /*5370*/  @!P3 IMAD.U32 R49, RZ, RZ, UR4 ;  /* 0x00000004ff31be24 */ /* 0x006fe4000f8e00ff */
.L_x_86:
[----:B------:R-:W-:Y:S05]  /*5380*/  @!P4 BRA `(.L_x_87) ;  /* 0x000000000020c947 */ /* 0x000fea0003800000 */
[----:B------:R-:W-:Y:S04]  /*5390*/  ISETP.NE.U32.AND P3, PT, R88, RZ, PT ;  /* 0x000000ff5800720c */ /* 0x000fe80003f65070 */
[----:B------:R-:W-:Y:S11]  /*53a0*/  ISETP.NE.AND.EX P3, PT, R89, RZ, PT, P3 ;  /* 0x000000ff5900720c */ /* 0x000ff60003f65330 */
[----:B------:R-:W-:Y:S02]  /*53b0*/  @!UPT UIADD3 URZ, UPT, UPT, URZ, URZ, URZ ;  /* 0x000000fffffff290 */ /* 0x000fe4000fffe0ff */
[----:B------:R-:W1:Y:S01]  /*53c0*/  @P3 LDC.64 R2, c[0x0][0x8a8] ;  /* 0x00022a00ff023b82 */ /* 0x000e620000000a00 */
[----:B------:R-:W-:Y:S04]  /*53d0*/  @P3 IMAD R0, R90, UR36, RZ ;  /* 0x000000245a003c24 */ /* 0x000fe8000f8e02ff */
[----:B-1----:R-:W-:Y:S05]  /*53e0*/  @P3 IMAD.WIDE R2, R0, 0x4, R2 ;  /* 0x0000000400023825 */ /* 0x002fea00078e0202 */
[----:B-----5:R1:W5:Y:S02]  /*53f0*/  @P3 LDG.E R47, desc[UR46][R2.64] ;  /* 0x0000002e022f3981 */ /* 0x020364000c1e1900 */
[----:B-1----:R-:W2:Y:S02]  /*5400*/  @!P3 LDC R47, c[0x0][0x8a0] ;  /* 0x00022800ff2fbb82 */ /* 0x002ea40000000800 */
.L_x_87:
[----:B-----5:R-:W-:Y:S01]  /*5410*/  FSETP.NEU.AND P4, PT, R49, RZ, PT ;  /* 0x000000ff3100720b */ /* 0x020fe20003f8d000 */
[----:B------:R-:W-:Y:S01]  /*5420*/  BSSY B1, `(.L_x_88) ;  /* 0x0000042000017945 */ /* 0x000fe20003800000 */
[----:B------:R-:W-:Y:S01]  /*5430*/  SEL R5, RZ, 0xffffffff, P2 ;  /* 0xffffffffff057807 */ /* 0x000fe20001000000 */
[----:B------:R-:W-:Y:S01]  /*5440*/  IMAD.MOV.U32 R115, RZ, RZ, 0x1 ;  /* 0x00000001ff737424 */ /* 0x000fe200078e00ff */
[----:B------:R-:W-:Y:S02]  /*5450*/  LOP3.LUT P3, RZ, R96, 0xff, RZ, 0xc0, !PT ;  /* 0x000000ff60ff7812 */ /* 0x000fe4000786c0ff */
[----:B------:R-:W-:Y:S02]  /*5460*/  CS2R R86, SRZ ;  /* 0x0000000000567805 */ /* 0x000fe4000001ff00 */
[----:B------:R-:W-:Y:S02]  /*5470*/  @P1 SEL R0, RZ, 0xffffffff, P4 ;  /* 0xffffffffff001807 */ /* 0x000fe40002000000 */
[----:B------:R-:W-:Y:S02]  /*5480*/  CS2R R84, SRZ ;  /* 0x0000000000547805 */ /* 0x000fe4000001ff00 */
[----:B------:R-:W-:Y:S02]  /*5490*/  LEA R2, R105, UR49, 0x3 ;  /* 0x0000003169027c11 */ /* 0x000fe4000f8e18ff */
[----:B------:R-:W-:Y:S02]  /*54a0*/  CS2R R82, SRZ ;  /* 0x0000000000527805 */ /* 0x000fe4000001ff00 */
[----:B------:R-:W-:Y:S02]  /*54b0*/  @P0 SEL R0, R5, R0, !P3 ;  /* 0x0000000005000207 */ /* 0x000fe40005800000 */
[----:B------:R-:W-:Y:S02]  /*54c0*/  CS2R R80, SRZ ;  /* 0x0000000000507805 */ /* 0x000fe4000001ff00 */
[----:B------:R-:W-:Y:S02]  /*54d0*/  LEA R113, R45, UR49, 0x3 ;  /* 0x000000312d717c11 */ /* 0x000fe4000f8e18ff */
[----:B------:R-:W-:Y:S02]  /*54e0*/  @P1 LOP3.LUT R0, R0, 0x1, RZ, 0xc0, !PT ;  /* 0x0000000100001812 */ /* 0x000fe400078ec0ff */
[----:B------:R-:W-:Y:S02]  /*54f0*/  SHF.L.U32 R3, R107, 0x1f, RZ ;  /* 0x0000001f6b037819 */ /* 0x000fe400000006ff */
[----:B------:R-:W-:Y:S02]  /*5500*/  ISETP.NE.U32.OR P6, PT, R0, 0x1, !P1 ;  /* 0x000000010000780c */ /* 0x000fe40004fc5470 */
[----:B------:R-:W-:Y:S02]  /*5510*/  PLOP3.LUT P2, PT, PT, PT, UP1, 0x80, 0x8 ;  /* 0x000000000008781c */ /* 0x000fe40003f4f018 */
[----:B------:R-:W-:Y:S02]  /*5520*/  LEA.HI R48, R45, R45, RZ, 0x1 ;  /* 0x0000002d2d307211 */ /* 0x000fe400078f08ff */
[----:B------:R-:W-:Y:S02]  /*5530*/  SEL R4, RZ, 0xffffffff, P4 ;  /* 0xffffffffff047807 */ /* 0x000fe40002000000 */
[----:B------:R-:W-:Y:S05]  /*5540*/  P2R R118, PR, RZ, 0x40 ;  /* 0x00000040ff767803 */ /* 0x000fea0000000000 */
[----:B------:R-:W-:Y:S02]  /*5550*/  @P6 SHF.L.U32 R0, R104, 0x1f, RZ ;  /* 0x0000001f68006819 */ /* 0x000fe400000006ff */
[----:B------:R-:W-:Y:S02]  /*5560*/  @P2 SEL R4, R5, R4, !P3 ;  /* 0x0000000405042207 */ /* 0x000fe40005800000 */
[----:B------:R1:W3:Y:S02]  /*5570*/  @P6 SYNCS.PHASECHK.TRANS64.TRYWAIT P1, [R2+URZ+0x20], R0 ;  /* 0x00002000020065a7 */ /* 0x0002e400080211ff */
[----:B------:R-:W-:Y:S04]  /*5580*/  LOP3.LUT R4, R4, 0x1, RZ, 0xc0, !PT ;  /* 0x0000000104047812 */ /* 0x000fe800078ec0ff */
[----:B------:R-:W-:Y:S04]  /*5590*/  ISETP.NE.U32.AND P5, PT, R4, 0x1, PT ;  /* 0x000000010400780c */ /* 0x000fe80003fa5070 */
[----:B------:R-:W-:Y:S01]  /*55a0*/  P2R R116, PR, RZ, 0x20 ;  /* 0x00000020ff747803 */ /* 0x000fe20000000000 */
[----:B------:R4:W2:Y:S01]  /*55b0*/  SYNCS.PHASECHK.TRANS64.TRYWAIT P0, [R113+URZ+0x90], R3 ;  /* 0x00009003710075a7 */ /* 0x0008a200080011ff */
[C---:B-1----:R-:W-:Y:S01]  /*55c0*/  IMAD.SHL.U32 R0, R48.reuse, 0x80, RZ ;  /* 0x0000008030007824 */ /* 0x042fe200078e00ff */
[----:B------:R-:W-:Y:S04]  /*55d0*/  LOP3.LUT R48, R48, 0xffe, RZ, 0xc0, !PT ;  /* 0x00000ffe30307812 */ /* 0x000fe800078ec0ff */
[----:B------:R-:W-:Y:S01]  /*55e0*/  LOP3.LUT R0, R0, 0xffffff00, RZ, 0xc0, !PT ;  /* 0xffffff0000007812 */ /* 0x000fe200078ec0ff */
[----:B------:R-:W-:Y:S04]  /*55f0*/  IMAD.IADD R48, R45, 0x1, -R48 ;  /* 0x000000012d307824 */ /* 0x000fe800078e0a30 */
[----:B------:R-:W-:Y:S04]  /*5600*/  IMAD.IADD R0, R46, 0x1, R0 ;  /* 0x000000012e007824 */ /* 0x000fe800078e0200 */
[----:B------:R-:W-:Y:S01]  /*5610*/  IMAD R48, R48, 0x100000, R0 ;  /* 0x0010000030307824 */ /* 0x000fe200078e0200 */
[----:B---3--:R-:W-:Y:S01]  /*5620*/  @P6 SEL R115, RZ, 0x1, !P1 ;  /* 0x00000001ff736807 */ /* 0x008fe20004800000 */
[----:B----4-:R-:W-:Y:S06]  /*5630*/  @!P6 BRA `(.L_x_89) ;  /* 0x000000000080e947 */ /* 0x010fec0003800000 */
[----:B------:R-:W-:Y:S01]  /*5640*/  @P5 IMAD R5, R105, 0x1000, R100 ;  /* 0x0000100069055824 */ /* 0x000fe200078e0264 */
[----:B------:R-:W-:Y:S01]  /*5650*/  ISETP.NE.AND P1, PT, R115, RZ, PT ;  /* 0x000000ff7300720c */ /* 0x000fe20003f25270 */
[----:B------:R-:W-:Y:S01]  /*5660*/  BSSY B0, `(.L_x_90) ;  /* 0x000000b000007945 */ /* 0x000fe20003800000 */
[----:B------:R-:W-:Y:S01]  /*5670*/  CS2R R82, SRZ ;  /* 0x0000000000527805 */ /* 0x000fe2000001ff00 */
[----:B------:R-:W-:Y:S01]  /*5680*/  @P5 VIADD R4, R5, UR49 ;  /* 0x0000003105045c36 */ /* 0x000fe20008000000 */
[----:B------:R-:W-:Y:S02]  /*5690*/  CS2R R80, SRZ ;  /* 0x0000000000507805 */ /* 0x000fe4000001ff00 */
[----:B------:R-:W-:Y:S02]  /*56a0*/  CS2R R86, SRZ ;  /* 0x0000000000567805 */ /* 0x000fe4000001ff00 */
[----:B------:R-:W-:Y:S01]  /*56b0*/  CS2R R84, SRZ ;  /* 0x0000000000547805 */ /* 0x000fe2000001ff00 */
[----:B------:R-:W-:Y:S04]  /*56c0*/  @P5 IMAD R4, R108, -0x10, R4 ;  /* 0xfffffff06c045824 */ /* 0x000fe800078e0204 */
[----:B------:R-:W-:Y:S05]  /*56d0*/  @P1 BRA `(.L_x_91) ;  /* 0x00000000000c1947 */ /* 0x000fea0003800000 */
[----:B------:R-:W-:Y:S04]  /*56e0*/  SHF.L.U32 R0, R104, 0x1f, RZ ;  /* 0x0000001f68007819 */ /* 0x000fe800000006ff */
[----:B------:R-:W1:Y:S02]  /*56f0*/  SYNCS.PHASECHK.TRANS64.TRYWAIT P1, [R2+URZ+0x20], R0 ;  /* 0x00002000020075a7 */ /* 0x000e6400080211ff */
[----:B-1----:R-:W-:Y:S05]  /*5700*/  @!P1 BRA `(.L_x_92) ;  /* 0x0000003c00e09947 */ /* 0x002fea0003800000 */
.L_x_91:
[----:B------:R-:W-:Y:S05]  /*5710*/  BSYNC B0 ;  /* 0x0000000000007941 */ /* 0x000fea0003800000 */
.L_x_90:
[----:B------:R-:W-:Y:S01]  /*5720*/  ISETP.NE.AND P1, PT, R116, RZ, PT ;  /* 0x000000ff7400720c */ /* 0x000fe20003f25270 */
[----:B-1----:R-:W-:Y:S02]  /*5730*/  VIADD R2, R2, 0x40 ;  /* 0x0000004002027836 */ /* 0x002fe40000000000 */
[----:B------:R-:W-:Y:S02]  /*5740*/  IMAD.U32 R0, RZ, RZ, UR37 ;  /* 0x00000025ff007e24 */ /* 0x000fe4000f8e00ff */
[----:B------:R-:W-:Y:S03]  /*5750*/  VIADD R105, R105, 0x1 ;  /* 0x0000000169697836 */ /* 0x000fe60000000000 */
[----:B------:R-:W-:Y:S05]  /*5760*/  PRMT R0, R0, 0x654, R2 ;  /* 0x0000065400007816 */ /* 0x000fea0000000002 */
[----:B------:R1:W3:Y:S04]  /*5770*/  @P1 LDS.128 R80, [R5+UR49+0x200] ;  /* 0x0002003105501984 */ /* 0x0002e80008000c00 */
[----:B------:R1:W4:Y:S01]  /*5780*/  @P1 LDS.128 R84, [R4+0x210] ;  /* 0x0002100004541984 */ /* 0x0003220000000c00 */
[C---:B------:R-:W-:Y:S01]  /*5790*/  ISETP.NE.AND P1, PT, R105.reuse, 0x4, PT ;  /* 0x000000046900780c */ /* 0x040fe20003f25270 */
[----:B------:R-:W-:Y:S01]  /*57a0*/  @!PT LDS RZ, [RZ] ;  /* 0x00000000fffff984 */ /* 0x000fe20000000800 */
[----:B------:R-:W-:Y:S01]  /*57b0*/  @!PT LDS RZ, [RZ] ;  /* 0x00000000fffff984 */ /* 0x000fe20000000800 */
[----:B------:R-:W-:Y:S01]  /*57c0*/  @!PT LDS RZ, [RZ] ;  /* 0x00000000fffff984 */ /* 0x000fe20000000800 */
[----:B------:R-:W-:Y:S01]  /*57d0*/  @!PT LDS RZ, [RZ] ;  /* 0x00000000fffff984 */ /* 0x000fe20000000800 */
[----:B------:R5:W-:Y:S06]  /*57e0*/  MEMBAR.ALL.CTA ;  /* 0x0000000000007992 */ /* 0x000bec0000008000 */
[----:B-----5:R-:W5:Y:S01]  /*57f0*/  FENCE.VIEW.ASYNC.S ;  /* 0x00000000000073c6 */ /* 0x020f620000000000 */
[----:B------:R-:W-:Y:S01]  /*5800*/  SEL R105, R105, RZ, P1 ;  /* 0x000000ff69697207 */ /* 0x000fe20000800000 */
[----:B-----5:R5:W-:Y:S02]  /*5810*/  SYNCS.ARRIVE.TRANS64.RED.A1T0 RZ, [R0+URZ], RZ ;  /* 0x000000ff00ff79a7 */ /* 0x020be400081004ff */
[----:B-----5:R-:W-:Y:S04]  /*5820*/  SEL R0, RZ, 0x1, P1 ;  /* 0x00000001ff007807 */ /* 0x020fe80000800000 */
[----:B-1-3--:R-:W-:Y:S02]  /*5830*/  LOP3.LUT R104, R104, R0, RZ, 0x3c, !PT ;  /* 0x0000000068687212 */ /* 0x00afe400078e3cff */
.L_x_89:
[----:B------:R-:W-:Y:S05]  /*5840*/  BSYNC B1 ;  /* 0x0000000000017941 */ /* 0x000fea0003800000 */
.L_x_88:
[----:B------:R-:W-:Y:S04]  /*5850*/  SHF.R.U32.HI R0, RZ, 0x15, R48 ;  /* 0x00000015ff007819 */ /* 0x000fe80000011630 */
[----:B------:R-:W-:Y:S01]  /*5860*/  LOP3.LUT P1, RZ, R0, 0x3, R101, 0x48, !PT ;  /* 0x0000000300ff7812 */ /* 0x000fe20007824865 */
[----:B------:R-:W-:Y:S01]  /*5870*/  @!UPT UIADD3 URZ, UPT, UPT, URZ, URZ, URZ ;  /* 0x000000fffffff290 */ /* 0x000fe2000fffe0ff */
[----:B--2---:R-:W-:Y:S11]  /*5880*/  @P0 BRA `(.L_x_93) ;  /* 0x0000000000080947 */ /* 0x004ff60003800000 */
[----:B------:R-:W1:Y:S02]  /*5890*/  SYNCS.PHASECHK.TRANS64.TRYWAIT P0, [R113+URZ+0x90], R3 ;  /* 0x00009003710075a7 */ /* 0x000e6400080011ff */
[----:B-1----:R-:W-:Y:S05]  /*58a0*/  @!P0 BRA `(.L_x_94) ;  /* 0x0000003c008c8947 */ /* 0x002fea0003800000 */
.L_x_93:
[----:B------:R-:W-:Y:S05]  /*58b0*/  @!P1 BRA `(.L_x_95) ;  /* 0x0000000000409947 */ /* 0x000fea0003800000 */
[----:B------:R-:W2:Y:S01]  /*58c0*/  LDCU.64 UR8, c[0x4][0x78] ;  /* 0x01000f00ff0877ac */ /* 0x000ea20008000a00 */
[----:B-1----:R-:W-:Y:S01]  /*58d0*/  MOV R3, 0x0 ;  /* 0x0000000000037802 */ /* 0x002fe20000000f00 */
[----:B------:R-:W-:Y:S02]  /*58e0*/  HFMA2 R12, -RZ, RZ, 0, 5.9604644775390625e-08 ;  /* 0x00000001ff0c7431 */ /* 0x000fe400000001ff */
[----:B------:R-:W-:Y:S02]  /*58f0*/  IMAD.MOV.U32 R8, RZ, RZ, 0x192 ;  /* 0x00000192ff087424 */ /* 0x000fe400078e00ff */
[----:B------:R-:W-:Y:S01]  /*5900*/  IMAD.MOV.U32 R13, RZ, RZ, RZ ;  /* 0x000000ffff0d7224 */ /* 0x000fe200078e00ff */
[----:B------:R-:W1:Y:S01]  /*5910*/  LDCU.64 UR6, c[0x4][0x80] ;  /* 0x01001000ff0677ac */ /* 0x000e620008000a00 */
[----:B------:R-:W3:Y:S01]  /*5920*/  LDC.64 R2, c[0x4][R3] ;  /* 0x0100000003027b82 */ /* 0x000ee20000000a00 */
[----:B------:R-:W5:Y:S01]  /*5930*/  LDCU.64 UR4, c[0x4][0x18] ;  /* 0x01000300ff0477ac */ /* 0x000f620008000a00 */
[----:B--2---:R-:W-:Y:S01]  /*5940*/  MOV R5, UR9 ;  /* 0x0000000900057c02 */ /* 0x004fe20008000f00 */
[----:B------:R-:W-:Y:S01]  /*5950*/  IMAD.U32 R4, RZ, RZ, UR8 ;  /* 0x00000008ff047e24 */ /* 0x000fe2000f8e00ff */
[----:B-1----:R-:W-:Y:S01]  /*5960*/  MOV R7, UR7 ;  /* 0x0000000700077c02 */ /* 0x002fe20008000f00 */
[----:B------:R-:W-:Y:S01]  /*5970*/  IMAD.U32 R6, RZ, RZ, UR6 ;  /* 0x00000006ff067e24 */ /* 0x000fe2000f8e00ff */
[----:B-----5:R-:W-:Y:S01]  /*5980*/  MOV R11, UR5 ;  /* 0x00000005000b7c02 */ /* 0x020fe20008000f00 */
[----:B------:R-:W-:Y:S02]  /*5990*/  IMAD.U32 R10, RZ, RZ, UR4 ;  /* 0x00000004ff0a7e24 */ /* 0x000fe4000f8e00ff */
[----:B------:R-:W-:Y:S07]  /*59a0*/  LEPC R20, `(.L_x_95) ;  /* 0x000000001014794e */ /* 0x000fee0000000000 */
[----:B---34-:R-:W-:Y:S05]  /*59b0*/  CALL.ABS.NOINC R2 ;  /* 0x0000000002007343 */ /* 0x018fea0003c00000 */
.L_x_95:
[----:B------:R-:W-:Y:S01]  /*59c0*/  F2FP.F16.E4M3.UNPACK_B R4, R81 ;  /* 0x00000051ff04723e */ /* 0x000fe200020006ff */
[----:B------:R-:W-:Y:S05]  /*59d0*/  WARPSYNC.ALL ;  /* 0x0000000000007948 */ /* 0x000fea0003800000 */
[----:B------:R-:W-:Y:S01]  /*59e0*/  R2UR UR4, R48 ;  /* 0x00000000300472ca */ /* 0x000fe200000e0000 */
[--C-:B------:R-:W-:Y:S01]  /*59f0*/  HADD2.F32 R53, -RZ, R4.reuse.H0_H0 ;  /* 0x20000004ff357230 */ /* 0x100fe20000004100 */
[-C--:B-1----:R-:W-:Y:S01]  /*5a00*/  F2FP.F16.E4M3.UNPACK_B R3, R80.reuse ;  /* 0x00000050ff03723e */ /* 0x082fe200020006ff */
[----:B------:R-:W-:Y:S01]  /*5a10*/  HADD2.F32 R54, -RZ, R4.H1_H1 ;  /* 0x30000004ff367230 */ /* 0x000fe20000004100 */
[----:B------:R-:W-:Y:S01]  /*5a20*/  F2FP.F16.E4M3.UNPACK_B R0, R80.H1 ;  /* 0x00000050ff00723e */ /* 0x000fe200030006ff */
[----:B------:R-:W-:Y:S01]  /*5a30*/  BSSY.RECONVERGENT B0, `(.L_x_96) ;  /* 0x0000099000007945 */ /* 0x000fe20003800200 */
[----:B------:R-:W-:Y:S01]  /*5a40*/  F2FP.F16.E4M3.UNPACK_B R64, R83.H1 ;  /* 0x00000053ff40723e */ /* 0x000fe200030006ff */
[--C-:B------:R-:W-:Y:S01]  /*5a50*/  HADD2.F32 R2, -RZ, R3.reuse.H0_H0 ;  /* 0x20000003ff027230 */ /* 0x100fe20000004100 */
[----:B----4-:R-:W-:Y:S01]  /*5a60*/  F2FP.F16.E4M3.UNPACK_B R74, R86 ;  /* 0x00000056ff4a723e */ /* 0x010fe200020006ff */
[----:B------:R-:W-:Y:S01]  /*5a70*/  HADD2.F32 R50, -RZ, R3.H1_H1 ;  /* 0x30000003ff327230 */ /* 0x000fe20000004100 */
[----:B------:R-:W-:Y:S01]  /*5a80*/  F2FP.F16.E4M3.UNPACK_B R3, R81.H1 ;  /* 0x00000051ff03723e */ /* 0x000fe200030006ff */
[--C-:B------:R-:W-:Y:S01]  /*5a90*/  HADD2.F32 R51, -RZ, R0.reuse.H0_H0 ;  /* 0x20000000ff337230 */ /* 0x100fe20000004100 */
[----:B------:R-:W-:Y:S01]  /*5aa0*/  IADD3 R114, PT, PT, R100, UR49, RZ ;  /* 0x0000003164727c10 */ /* 0x000fe2000fffe0ff */
[----:B------:R-:W-:Y:S01]  /*5ab0*/  HADD2.F32 R52, -RZ, R0.H1_H1 ;  /* 0x30000000ff347230 */ /* 0x000fe20000004100 */
[----:B------:R-:W-:Y:S01]  /*5ac0*/  LDTM.16dp32bit_t0_t15.x32 R4, tmem[UR4] ;  /* 0x00000004000479ee */ /* 0x000fe20008a80000 */
[----:B------:R-:W1:Y:S01]  /*5ad0*/  LDTM.16dp32bit_t16_t31.x32 R4, tmem[UR4+0x20] ;  /* 0x00002004000479ee */ /* 0x000e620008aa0000 */
[-C--:B------:R-:W-:Y:S01]  /*5ae0*/  F2FP.F16.E4M3.UNPACK_B R0, R82.reuse ;  /* 0x00000052ff00723e */ /* 0x080fe200020006ff */
[--C-:B------:R-:W-:Y:S01]  /*5af0*/  HADD2.F32 R55, -RZ, R3.reuse.H0_H0 ;  /* 0x20000003ff377230 */ /* 0x100fe20000004100 */
[----:B------:R-:W-:Y:S01]  /*5b00*/  SHF.L.U32 R117, R102, 0x4, RZ ;  /* 0x0000000466757819 */ /* 0x000fe200000006ff */
[----:B------:R-:W-:Y:S01]  /*5b10*/  HADD2.F32 R56, -RZ, R3.H1_H1 ;  /* 0x30000003ff387230 */ /* 0x000fe20000004100 */
[----:B------:R-:W-:Y:S01]  /*5b20*/  F2FP.F16.E4M3.UNPACK_B R3, R82.H1 ;  /* 0x00000052ff03723e */ /* 0x000fe200030006ff */
[--C-:B------:R-:W-:Y:S01]  /*5b30*/  HADD2.F32 R57, -RZ, R0.reuse.H0_H0 ;  /* 0x20000000ff397230 */ /* 0x100fe20000004100 */
[----:B------:R-:W-:Y:S01]  /*5b40*/  IADD3 R114, PT, PT, R114, R117, RZ ;  /* 0x0000007572727210 */ /* 0x000fe20007ffe0ff */
[----:B------:R-:W-:Y:S01]  /*5b50*/  HADD2.F32 R58, -RZ, R0.H1_H1 ;  /* 0x30000000ff3a7230 */ /* 0x000fe20000004100 */
[----:B------:R-:W-:Y:S01]  /*5b60*/  F2FP.F16.E4M3.UNPACK_B R0, R83 ;  /* 0x00000053ff00723e */ /* 0x000fe200020006ff */
[--C-:B------:R-:W-:Y:S01]  /*5b70*/  HADD2.F32 R59, -RZ, R3.reuse.H0_H0 ;  /* 0x20000003ff3b7230 */ /* 0x100fe20000004100 */
[----:B------:R-:W-:Y:S01]  /*5b80*/  ISETP.NE.AND P0, PT, R110, RZ, PT ;  /* 0x000000ff6e00720c */ /* 0x000fe20003f05270 */
[----:B------:R-:W-:Y:S01]  /*5b90*/  HADD2.F32 R60, -RZ, R3.H1_H1 ;  /* 0x30000003ff3c7230 */ /* 0x000fe20000004100 */
[-C--:B------:R-:W-:Y:S01]  /*5ba0*/  F2FP.F16.E4M3.UNPACK_B R3, R84.reuse ;  /* 0x00000054ff03723e */ /* 0x080fe200020006ff */
[--C-:B------:R-:W-:Y:S01]  /*5bb0*/  HADD2.F32 R61, -RZ, R0.reuse.H0_H0 ;  /* 0x20000000ff3d7230 */ /* 0x100fe20000004100 */
[----:B------:R-:W-:Y:S01]  /*5bc0*/  ISETP.NE.AND P6, PT, R118, RZ, PT ;  /* 0x000000ff7600720c */ /* 0x000fe20003fc5270 */
[----:B------:R-:W-:Y:S01]  /*5bd0*/  HADD2.F32 R62, -RZ, R0.H1_H1 ;  /* 0x30000000ff3e7230 */ /* 0x000fe20000004100 */
[----:B------:R-:W-:Y:S01]  /*5be0*/  F2FP.F16.E4M3.UNPACK_B R0, R84.H1 ;  /* 0x00000054ff00723e */ /* 0x000fe200030006ff */
[--C-:B------:R-:W-:Y:S02]  /*5bf0*/  HADD2.F32 R65, -RZ, R3.reuse.H0_H0 ;  /* 0x20000003ff417230 */ /* 0x100fe40000004100 */
[----:B------:R-:W-:Y:S01]  /*5c00*/  HADD2.F32 R66, -RZ, R3.H1_H1 ;  /* 0x30000003ff427230 */ /* 0x000fe20000004100 */
[-C--:B------:R-:W-:Y:S01]  /*5c10*/  F2FP.F16.E4M3.UNPACK_B R3, R85.reuse ;  /* 0x00000055ff03723e */ /* 0x080fe200020006ff */
[--C-:B------:R-:W-:Y:S02]  /*5c20*/  HADD2.F32 R67, -RZ, R0.reuse.H0_H0 ;  /* 0x20000000ff437230 */ /* 0x100fe40000004100 */
[----:B------:R-:W-:Y:S01]  /*5c30*/  HADD2.F32 R68, -RZ, R0.H1_H1 ;  /* 0x30000000ff447230 */ /* 0x000fe20000004100 */
[----:B------:R-:W-:Y:S01]  /*5c40*/  F2FP.F16.E4M3.UNPACK_B R0, R85.H1 ;  /* 0x00000055ff00723e */ /* 0x000fe200030006ff */
[--C-:B------:R-:W-:Y:S02]  /*5c50*/  HADD2.F32 R69, -RZ, R3.reuse.H0_H0 ;  /* 0x20000003ff457230 */ /* 0x100fe40000004100 */
[C---:B-1----:R-:W-:Y:S01]  /*5c60*/  FMUL R7, R47.reuse, R7 ;  /* 0x000000072f077220 */ /* 0x042fe20000400000 */
[----:B------:R-:W-:Y:S01]  /*5c70*/  HADD2.F32 R70, -RZ, R3.H1_H1 ;  /* 0x30000003ff467230 */ /* 0x000fe20000004100 */
[----:B------:R-:W-:Y:S01]  /*5c80*/  F2FP.F16.E4M3.UNPACK_B R3, R86.H1 ;  /* 0x00000056ff03723e */ /* 0x000fe200030006ff */
[--C-:B------:R-:W-:Y:S02]  /*5c90*/  HADD2.F32 R71, -RZ, R0.reuse.H0_H0 ;  /* 0x20000000ff477230 */ /* 0x100fe40000004100 */
[----:B------:R-:W-:Y:S02]  /*5ca0*/  HADD2.F32 R72, -RZ, R0.H1_H1 ;  /* 0x30000000ff487230 */ /* 0x000fe40000004100 */
[----:B------:R-:W-:Y:S01]  /*5cb0*/  FMUL R0, R47, R4 ;  /* 0x000000042f007220 */ /* 0x000fe20000400000 */
[--C-:B------:R-:W-:Y:S01]  /*5cc0*/  HADD2.F32 R73, -RZ, R74.reuse.H0_H0 ;  /* 0x2000004aff497230 */ /* 0x100fe20000004100 */
[----:B------:R-:W-:Y:S01]  /*5cd0*/  F2FP.F16.E4M3.UNPACK_B R4, R87 ;  /* 0x00000057ff04723e */ /* 0x000fe200020006ff */
[----:B------:R-:W-:Y:S02]  /*5ce0*/  HADD2.F32 R74, -RZ, R74.H1_H1 ;  /* 0x3000004aff4a7230 */ /* 0x000fe40000004100 */
[----:B------:R-:W-:Y:S01]  /*5cf0*/  FFMA R0, R49, R2, R0 ;  /* 0x0000000231007223 */ /* 0x000fe20000000000 */
[----:B------:R-:W-:Y:S01]  /*5d00*/  FMUL R2, R47, R5 ;  /* 0x000000052f027220 */ /* 0x000fe20000400000 */
[--C-:B------:R-:W-:Y:S01]  /*5d10*/  HADD2.F32 R75, -RZ, R3.reuse.H0_H0 ;  /* 0x20000003ff4b7230 */ /* 0x100fe20000004100 */
[----:B------:R-:W-:Y:S01]  /*5d20*/  F2FP.F16.E4M3.UNPACK_B R5, R87.H1 ;  /* 0x00000057ff05723e */ /* 0x000fe200030006ff */
[----:B------:R-:W-:Y:S02]  /*5d30*/  HADD2.F32 R76, -RZ, R3.H1_H1 ;  /* 0x30000003ff4c7230 */ /* 0x000fe40000004100 */
[----:B------:R-:W-:Y:S01]  /*5d40*/  FFMA R2, R49, R50, R2 ;  /* 0x0000003231027223 */ /* 0x000fe20000000002 */
[--C-:B------:R-:W-:Y:S02]  /*5d50*/  HADD2.F32 R50, -RZ, R4.reuse.H0_H0 ;  /* 0x20000004ff327230 */ /* 0x100fe40000004100 */
[C---:B------:R-:W-:Y:S01]  /*5d60*/  FMUL R3, R47.reuse, R6 ;  /* 0x000000062f037220 */ /* 0x040fe20000400000 */
[--C-:B------:R-:W-:Y:S02]  /*5d70*/  HADD2.F32 R77, -RZ, R5.reuse.H1_H1 ;  /* 0x30000005ff4d7230 */ /* 0x100fe40000004100 */
[C---:B------:R-:W-:Y:S01]  /*5d80*/  FMUL R6, R47.reuse, R11 ;  /* 0x0000000b2f067220 */ /* 0x040fe20000400000 */
[----:B------:R-:W-:Y:S01]  /*5d90*/  FMUL R11, R47, R16 ;  /* 0x000000102f0b7220 */ /* 0x000fe20000400000 */
[C---:B------:R-:W-:Y:S01]  /*5da0*/  FFMA R3, R49.reuse, R51, R3 ;  /* 0x0000003331037223 */ /* 0x040fe20000000003 */
[----:B------:R-:W-:Y:S01]  /*5db0*/  FFMA R7, R49, R52, R7 ;  /* 0x0000003431077223 */ /* 0x000fe20000000007 */
[----:B------:R-:W-:Y:S02]  /*5dc0*/  HADD2.F32 R51, -RZ, R4.H1_H1 ;  /* 0x30000004ff337230 */ /* 0x000fe40000004100 */
[C---:B------:R-:W-:Y:S01]  /*5dd0*/  FMUL R4, R47.reuse, R9 ;  /* 0x000000092f047220 */ /* 0x040fe20000400000 */
[----:B------:R-:W-:Y:S02]  /*5de0*/  HADD2.F32 R52, -RZ, R5.H0_H0 ;  /* 0x20000005ff347230 */ /* 0x000fe40000004100 */
[----:B------:R-:W-:Y:S01]  /*5df0*/  FMUL R16, R47, R21 ;  /* 0x000000152f107220 */ /* 0x000fe20000400000 */
[----:B------:R-:W-:Y:S01]  /*5e00*/  F2FP.SATFINITE.E4M3.F32.PACK_AB_MERGE_C R78, R7, R3, RZ ;  /* 0x00000003074e723e */ /* 0x000fe200048070ff */
[C---:B------:R-:W-:Y:S01]  /*5e10*/  FMUL R3, R47.reuse, R8 ;  /* 0x000000082f037220 */ /* 0x040fe20000400000 */
[C---:B------:R-:W-:Y:S01]  /*5e20*/  FMUL R7, R47.reuse, R12 ;  /* 0x0000000c2f077220 */ /* 0x040fe20000400000 */
[C---:B------:R-:W-:Y:S01]  /*5e30*/  FMUL R8, R47.reuse, R13 ;  /* 0x0000000d2f087220 */ /* 0x040fe20000400000 */
[----:B------:R-:W-:Y:S01]  /*5e40*/  FMUL R12, R47, R17 ;  /* 0x000000112f0c7220 */ /* 0x000fe20000400000 */
[C---:B------:R-:W-:Y:S01]  /*5e50*/  FFMA R3, R49.reuse, R53, R3 ;  /* 0x0000003531037223 */ /* 0x040fe20000000003 */
[----:B------:R-:W-:Y:S01]  /*5e60*/  FFMA R4, R49, R54, R4 ;  /* 0x0000003631047223 */ /* 0x000fe20000000004 */
[C---:B------:R-:W-:Y:S01]  /*5e70*/  FMUL R5, R47.reuse, R10 ;  /* 0x0000000a2f057220 */ /* 0x040fe20000400000 */
[C---:B------:R-:W-:Y:S01]  /*5e80*/  FMUL R9, R47.reuse, R14 ;  /* 0x0000000e2f097220 */ /* 0x040fe20000400000 */
[C---:B------:R-:W-:Y:S01]  /*5e90*/  FMUL R10, R47.reuse, R15 ;  /* 0x0000000f2f0a7220 */ /* 0x040fe20000400000 */
[----:B------:R-:W-:Y:S01]  /*5ea0*/  FMUL R15, R47, R20 ;  /* 0x000000142f0f7220 */ /* 0x000fe20000400000 */
[C---:B------:R-:W-:Y:S01]  /*5eb0*/  FFMA R5, R49.reuse, R55, R5 ;  /* 0x0000003731057223 */ /* 0x040fe20000000005 */
[C---:B------:R-:W-:Y:S01]  /*5ec0*/  FFMA R6, R49.reuse, R56, R6 ;  /* 0x0000003831067223 */ /* 0x040fe20000000006 */
[C---:B------:R-:W-:Y:S01]  /*5ed0*/  FFMA R7, R49.reuse, R57, R7 ;  /* 0x0000003931077223 */ /* 0x040fe20000000007 */
[C---:B------:R-:W-:Y:S01]  /*5ee0*/  FFMA R8, R49.reuse, R58, R8 ;  /* 0x0000003a31087223 */ /* 0x040fe20000000008 */
[--C-:B------:R-:W-:Y:S02]  /*5ef0*/  HADD2.F32 R63, -RZ, R64.reuse.H0_H0 ;  /* 0x20000040ff3f7230 */ /* 0x100fe40000004100 */
[C---:B------:R-:W-:Y:S01]  /*5f00*/  FFMA R9, R49.reuse, R59, R9 ;  /* 0x0000003b31097223 */ /* 0x040fe20000000009 */
[----:B------:R-:W-:Y:S01]  /*5f10*/  F2FP.SATFINITE.E4M3.F32.PACK_AB_MERGE_C R5, R6, R5, RZ ;  /* 0x000000050605723e */ /* 0x000fe200048070ff */
[C---:B------:R-:W-:Y:S01]  /*5f20*/  FFMA R10, R49.reuse, R60, R10 ;  /* 0x0000003c310a7223 */ /* 0x040fe2000000000a */
[C---:B------:R-:W-:Y:S01]  /*5f30*/  FFMA R11, R49.reuse, R61, R11 ;  /* 0x0000003d310b7223 */ /* 0x040fe2000000000b */
[----:B------:R-:W-:Y:S01]  /*5f40*/  FFMA R12, R49, R62, R12 ;  /* 0x0000003e310c7223 */ /* 0x000fe2000000000c */
[C---:B------:R-:W-:Y:S01]  /*5f50*/  FMUL R20, R47.reuse, R25 ;  /* 0x000000192f147220 */ /* 0x040fe20000400000 */
[C---:B------:R-:W-:Y:S01]  /*5f60*/  FMUL R25, R47.reuse, R30 ;  /* 0x0000001e2f197220 */ /* 0x040fe20000400000 */
[C---:B------:R-:W-:Y:S01]  /*5f70*/  FMUL R30, R47.reuse, R35 ;  /* 0x000000232f1e7220 */ /* 0x040fe20000400000 */
[----:B------:R-:W-:Y:S01]  /*5f80*/  F2FP.SATFINITE.E4M3.F32.PACK_AB_MERGE_C R9, R10, R9, RZ ;  /* 0x000000090a09723e */ /* 0x000fe200048070ff */
[----:B------:R-:W-:Y:S02]  /*5f90*/  HADD2.F32 R64, -RZ, R64.H1_H1 ;  /* 0x30000040ff407230 */ /* 0x000fe40000004100 */
[C---:B------:R-:W-:Y:S01]  /*5fa0*/  FMUL R13, R47.reuse, R18 ;  /* 0x000000122f0d7220 */ /* 0x040fe20000400000 */
[C---:B------:R-:W-:Y:S01]  /*5fb0*/  FMUL R14, R47.reuse, R19 ;  /* 0x000000132f0e7220 */ /* 0x040fe20000400000 */
[C---:B------:R-:W-:Y:S01]  /*5fc0*/  FMUL R17, R47.reuse, R22 ;  /* 0x000000162f117220 */ /* 0x040fe20000400000 */
[----:B------:R-:W-:Y:S01]  /*5fd0*/  FMUL R18, R47, R23 ;  /* 0x000000172f127220 */ /* 0x000fe20000400000 */
[C---:B------:R-:W-:Y:S01]  /*5fe0*/  FFMA R13, R49.reuse, R63, R13 ;  /* 0x0000003f310d7223 */ /* 0x040fe2000000000d */
[C---:B------:R-:W-:Y:S01]  /*5ff0*/  FFMA R14, R49.reuse, R64, R14 ;  /* 0x00000040310e7223 */ /* 0x040fe2000000000e */
[----:B------:R-:W-:Y:S01]  /*6000*/  FFMA R15, R49, R65, R15 ;  /* 0x00000041310f7223 */ /* 0x000fe2000000000f */
[----:B------:R-:W-:Y:S01]  /*6010*/  FMUL R19, R47, R24 ;  /* 0x000000182f137220 */ /* 0x000fe20000400000 */
[C---:B------:R-:W-:Y:S01]  /*6020*/  FFMA R16, R49.reuse, R66, R16 ;  /* 0x0000004231107223 */ /* 0x040fe20000000010 */
[----:B------:R-:W-:Y:S01]  /*6030*/  FFMA R17, R49, R67, R17 ;  /* 0x0000004331117223 */ /* 0x000fe20000000011 */
[----:B------:R-:W-:Y:S01]  /*6040*/  F2FP.SATFINITE.E4M3.F32.PACK_AB_MERGE_C R13, R14, R13, RZ ;  /* 0x0000000d0e0d723e */ /* 0x000fe200048070ff */
[C---:B------:R-:W-:Y:S01]  /*6050*/  FMUL R21, R47.reuse, R26 ;  /* 0x0000001a2f157220 */ /* 0x040fe20000400000 */
[----:B------:R-:W-:Y:S01]  /*6060*/  FMUL R22, R47, R27 ;  /* 0x0000001b2f167220 */ /* 0x000fe20000400000 */
[C---:B------:R-:W-:Y:S01]  /*6070*/  FFMA R18, R49.reuse, R68, R18 ;  /* 0x0000004431127223 */ /* 0x040fe20000000012 */
[----:B------:R-:W-:Y:S01]  /*6080*/  FFMA R19, R49, R69, R19 ;  /* 0x0000004531137223 */ /* 0x000fe20000000013 */
[----:B------:R-:W-:Y:S01]  /*6090*/  FMUL R23, R47, R28 ;  /* 0x0000001c2f177220 */ /* 0x000fe20000400000 */
[----:B------:R-:W-:Y:S01]  /*60a0*/  FFMA R20, R49, R70, R20 ;  /* 0x0000004631147223 */ /* 0x000fe20000000014 */
[----:B------:R-:W-:Y:S01]  /*60b0*/  FMUL R24, R47, R29 ;  /* 0x0000001d2f187220 */ /* 0x000fe20000400000 */
[C---:B------:R-:W-:Y:S01]  /*60c0*/  FFMA R21, R49.reuse, R71, R21 ;  /* 0x0000004731157223 */ /* 0x040fe20000000015 */
[----:B------:R-:W-:Y:S01]  /*60d0*/  FFMA R22, R49, R72, R22 ;  /* 0x0000004831167223 */ /* 0x000fe20000000016 */
[C---:B------:R-:W-:Y:S01]  /*60e0*/  FMUL R26, R47.reuse, R31 ;  /* 0x0000001f2f1a7220 */ /* 0x040fe20000400000 */
[----:B------:R-:W-:Y:S01]  /*60f0*/  FMUL R27, R47, R32 ;  /* 0x000000202f1b7220 */ /* 0x000fe20000400000 */
[----:B------:R-:W-:Y:S01]  /*6100*/  FFMA R23, R49, R73, R23 ;  /* 0x0000004931177223 */ /* 0x000fe20000000017 */
[----:B------:R-:W-:Y:S01]  /*6110*/  FMUL R28, R47, R33 ;  /* 0x000000212f1c7220 */ /* 0x000fe20000400000 */
[----:B------:R-:W-:Y:S01]  /*6120*/  FFMA R24, R49, R74, R24 ;  /* 0x0000004a31187223 */ /* 0x000fe20000000018 */
[----:B------:R-:W-:Y:S01]  /*6130*/  FMUL R29, R47, R34 ;  /* 0x000000222f1d7220 */ /* 0x000fe20000400000 */
[C---:B------:R-:W-:Y:S01]  /*6140*/  FFMA R25, R49.reuse, R75, R25 ;  /* 0x0000004b31197223 */ /* 0x040fe20000000019 */
[C---:B------:R-:W-:Y:S01]  /*6150*/  FFMA R26, R49.reuse, R76, R26 ;  /* 0x0000004c311a7223 */ /* 0x040fe2000000001a */
[C---:B------:R-:W-:Y:S01]  /*6160*/  FFMA R27, R49.reuse, R50, R27 ;  /* 0x00000032311b7223 */ /* 0x040fe2000000001b */
[C---:B------:R-:W-:Y:S01]  /*6170*/  FFMA R28, R49.reuse, R51, R28 ;  /* 0x00000033311c7223 */ /* 0x040fe2000000001c */
[----:B------:R-:W-:Y:S01]  /*6180*/  F2FP.SATFINITE.E4M3.F32.PACK_AB_MERGE_C R17, R18, R17, RZ ;  /* 0x000000111211723e */ /* 0x000fe200048070ff */
[C---:B------:R-:W-:Y:S01]  /*6190*/  FFMA R29, R49.reuse, R52, R29 ;  /* 0x00000034311d7223 */ /* 0x040fe2000000001d */
[----:B------:R-:W-:Y:S01]  /*61a0*/  F2FP.SATFINITE.E4M3.F32.PACK_AB_MERGE_C R21, R22, R21, RZ ;  /* 0x000000151615723e */ /* 0x000fe200048070ff */
[----:B------:R-:W-:Y:S01]  /*61b0*/  FFMA R30, R49, R77, R30 ;  /* 0x0000004d311e7223 */ /* 0x000fe2000000001e */
[----:B------:R-:W-:Y:S02]  /*61c0*/  F2FP.SATFINITE.E4M3.F32.PACK_AB_MERGE_C R32, R2, R0, R78 ;  /* 0x000000000220723e */ /* 0x000fe4000480704e */
[----:B------:R-:W-:Y:S02]  /*61d0*/  F2FP.SATFINITE.E4M3.F32.PACK_AB_MERGE_C R33, R4, R3, R5 ;  /* 0x000000030421723e */ /* 0x000fe40004807005 */
[----:B------:R-:W-:Y:S02]  /*61e0*/  F2FP.SATFINITE.E4M3.F32.PACK_AB_MERGE_C R34, R8, R7, R9 ;  /* 0x000000070822723e */ /* 0x000fe40004807009 */
[----:B------:R-:W-:Y:S02]  /*61f0*/  F2FP.SATFINITE.E4M3.F32.PACK_AB_MERGE_C R35, R12, R11, R13 ;  /* 0x0000000b0c23723e */ /* 0x000fe4000480700d */
[----:B------:R-:W-:Y:S02]  /*6200*/  F2FP.SATFINITE.E4M3.F32.PACK_AB_MERGE_C R16, R16, R15, R17 ;  /* 0x0000000f1010723e */ /* 0x000fe40004807011 */
[----:B------:R-:W-:Y:S01]  /*6210*/  F2FP.SATFINITE.E4M3.F32.PACK_AB_MERGE_C R17, R20, R19, R21 ;  /* 0x000000131411723e */ /* 0x000fe20004807015 */
[----:B------:R1:W-:Y:S01]  /*6220*/  STS.128 [R100+UR49+0x4200], R32 ;  /* 0x0042002064007988 */ /* 0x0003e20008000c31 */
[----:B------:R-:W-:Y:S02]  /*6230*/  F2FP.SATFINITE.E4M3.F32.PACK_AB_MERGE_C R18, R26, R25, RZ ;  /* 0x000000191a12723e */ /* 0x000fe400048070ff */
[----:B------:R-:W-:Y:S02]  /*6240*/  F2FP.SATFINITE.E4M3.F32.PACK_AB_MERGE_C R19, R30, R29, RZ ;  /* 0x0000001d1e13723e */ /* 0x000fe400048070ff */
[----:B------:R-:W-:Y:S02]  /*6250*/  F2FP.SATFINITE.E4M3.F32.PACK_AB_MERGE_C R18, R24, R23, R18 ;  /* 0x000000171812723e */ /* 0x000fe40004807012 */
[----:B------:R-:W-:Y:S02]  /*6260*/  F2FP.SATFINITE.E4M3.F32.PACK_AB_MERGE_C R19, R28, R27, R19 ;  /* 0x0000001b1c13723e */ /* 0x000fe40004807013 */
[----:B------:R-:W-:Y:S02]  /*6270*/  LEA R0, R105, UR49, 0x3 ;  /* 0x0000003169007c11 */ /* 0x000fe4000f8e18ff */
[----:B------:R-:W-:Y:S01]  /*6280*/  @P6 SHF.L.U32 R2, R104, 0x1f, RZ ;  /* 0x0000001f68026819 */ /* 0x000fe200000006ff */
[----:B------:R1:W-:Y:S01]  /*6290*/  STS.128 [R114+0x4210], R16 ;  /* 0x0042101072007388 */ /* 0x0003e20000000c00 */
[----:B------:R-:W-:Y:S01]  /*62a0*/  @!PT LDS RZ, [RZ] ;  /* 0x00000000fffff984 */ /* 0x000fe20000000800 */
[----:B------:R-:W-:Y:S01]  /*62b0*/  @!PT LDS RZ, [RZ] ;  /* 0x00000000fffff984 */ /* 0x000fe20000000800 */
[----:B------:R-:W-:Y:S01]  /*62c0*/  @!PT LDS RZ, [RZ] ;  /* 0x00000000fffff984 */ /* 0x000fe20000000800 */
[----:B------:R-:W-:Y:S01]  /*62d0*/  @!PT LDS RZ, [RZ] ;  /* 0x00000000fffff984 */ /* 0x000fe20000000800 */
[----:B------:R2:W-:Y:S07]  /*62e0*/  MEMBAR.ALL.CTA ;  /* 0x0000000000007992 */ /* 0x0005ee0000008000 */
[----:B--2---:R-:W2:Y:S02]  /*62f0*/  FENCE.VIEW.ASYNC.S ;  /* 0x00000000000073c6 */ /* 0x004ea40000000000 */
[----:B--2---:R-:W-:Y:S06]  /*6300*/  BAR.SYNC.DEFER_BLOCKING 0x1, 0x80 ;  /* 0x0042000000007b1d */ /* 0x004fec0000010000 */
[----:B------:R-:W-:Y:S05]  /*6310*/  @P0 BRA `(.L_x_97) ;  /* 0x0000000000280947 */ /* 0x000fea0003800000 */
[----:B------:R-:W-:Y:S02]  /*6320*/  UIADD3 UR4, UPT, UPT, UR49, 0x4200, URZ ;  /* 0x0000420031047890 */ /* 0x000fe4000fffe0ff */
[----:B------:R-:W-:Y:S01]  /*6330*/  UIADD3 UR6, UP0, UPT, UR52, 0x680, URZ ;  /* 0x0000068034067890 */ /* 0x000fe2000ff1e0ff */
[----:B------:R-:W-:Y:S03]  /*6340*/  UMOV UR43, UR36 ;  /* 0x00000024002b7c82 */ /* 0x000fe60008000000 */
[----:B------:R-:W-:Y:S01]  /*6350*/  MOV R109, UR4 ;  /* 0x00000004006d7c02 */ /* 0x000fe20008000f00 */
[----:B------:R-:W-:Y:S03]  /*6360*/  UIADD3.X UR7, UPT, UPT, URZ, UR53, URZ, UP0, !UPT ;  /* 0x00000035ff077290 */ /* 0x000fe600087fe4ff */
[----:B------:R-:W-:Y:S11]  /*6370*/  R2UR UR40, R109 ;  /* 0x000000006d2872ca */ /* 0x000ff600000e0000 */
[----:B------:R-:W-:Y:S02]  /*6380*/  @!UPT UIADD3 URZ, UPT, UPT, URZ, URZ, URZ ;  /* 0x000000fffffff290 */ /* 0x000fe4000fffe0ff */
[----:B------:R2:W-:Y:S01]  /*6390*/  UTMASTG.3D [UR40], [UR6] ;  /* 0x00000028060073b5 */ /* 0x0005e20008010000 */
[----:B------:R0:W-:Y:S01]  /*63a0*/  UTMACMDFLUSH ;  /* 0x00000000000079b7 */ /* 0x0001e20000000000 */
[----:B--2---:R-:W-:Y:S04]  /*63b0*/  DEPBAR.LE SB0, 0x1 ;  /* 0x000080400000791a */ /* 0x004fe80000000000 */
.L_x_97:
[----:B------:R-:W-:Y:S05]  /*63c0*/  BSYNC.RECONVERGENT B0 ;  /* 0x0000000000007941 */ /* 0x000fea0003800200 */
.L_x_96:
[----:B------:R-:W-:Y:S06]  /*63d0*/  BAR.SYNC.DEFER_BLOCKING 0x1, 0x80 ;  /* 0x0042000000007b1d */ /* 0x000fec0000010000 */
[----:B------:R-:W2:Y:S01]  /*63e0*/  @P6 SYNCS.PHASECHK.TRANS64.TRYWAIT P0, [R0+URZ+0x20], R2 ;  /* 0x00002002000065a7 */ /* 0x000ea200080011ff */
[----:B------:R-:W-:Y:S01]  /*63f0*/  BSSY B1, `(.L_x_98) ;  /* 0x0000021000017945 */ /* 0x000fe20003800000 */
[----:B--2---:R-:W-:Y:S03]  /*6400*/  @P6 SEL R115, RZ, 0x1, !P0 ;  /* 0x00000001ff736807 */ /* 0x004fe60004000000 */
[----:B------:R-:W-:Y:S05]  /*6410*/  @!P6 BRA `(.L_x_99) ;  /* 0x000000000078e947 */ /* 0x000fea0003800000 */
[----:B------:R-:W-:Y:S01]  /*6420*/  ISETP.NE.AND P1, PT, R116, RZ, PT ;  /* 0x000000ff7400720c */ /* 0x000fe20003f25270 */
[----:B------:R-:W-:Y:S01]  /*6430*/  BSSY B0, `(.L_x_100) ;  /* 0x0000009000007945 */ /* 0x000fe20003800000 */
[----:B------:R-:W-:Y:S11]  /*6440*/  ISETP.NE.AND P0, PT, R115, RZ, PT ;  /* 0x000000ff7300720c */ /* 0x000ff60003f05270 */
[----:B------:R-:W-:Y:S05]  /*6450*/  @P1 IMAD R2, R105, 0x1000, R100 ;  /* 0x0000100069021824 */ /* 0x000fea00078e0264 */
[----:B------:R-:W-:Y:S05]  /*6460*/  @P1 IADD3 R4, PT, PT, R2, UR49, RZ ;  /* 0x0000003102041c10 */ /* 0x000fea000fffe0ff */
[----:B------:R-:W-:Y:S01]  /*6470*/  @P1 IMAD.IADD R4, R4, 0x1, R117 ;  /* 0x0000000104041824 */ /* 0x000fe200078e0275 */
[----:B------:R-:W-:Y:S06]  /*6480*/  @P0 BRA `(.L_x_101) ;  /* 0x00000000000c0947 */ /* 0x000fec0003800000 */
[----:B------:R-:W-:Y:S04]  /*6490*/  SHF.L.U32 R3, R104, 0x1f, RZ ;  /* 0x0000001f68037819 */ /* 0x000fe800000006ff */
[----:B------:R-:W2:Y:S02]  /*64a0*/  SYNCS.PHASECHK.TRANS64.TRYWAIT P0, [R0+URZ+0x20], R3 ;  /* 0x00002003000075a7 */ /* 0x000ea400080011ff */
[----:B--2---:R-:W-:Y:S05]  /*64b0*/  @!P0 BRA `(.L_x_102) ;  /* 0x00000030009c8947 */ /* 0x004fea0003800000 */
.L_x_101:
[----:B------:R-:W-:Y:S05]  /*64c0*/  BSYNC B0 ;  /* 0x0000000000007941 */ /* 0x000fea0003800000 */
.L_x_100:
[----:B------:R-:W-:Y:S01]  /*64d0*/  ISETP.NE.AND P0, PT, R116, RZ, PT ;  /* 0x000000ff7400720c */ /* 0x000fe20003f05270 */
[----:B------:R-:W-:Y:S11]  /*64e0*/  VIADD R105, R105, 0x1 ;  /* 0x0000000169697836 */ /* 0x000ff60000000000 */
[----:B------:R-:W-:Y:S01]  /*64f0*/  @!UPT UIADD3 URZ, UPT, UPT, URZ, URZ, URZ ;  /* 0x000000fffffff290 */ /* 0x000fe2000fffe0ff */
[----:B------:R3:W4:Y:S04]  /*6500*/  @P0 LDS.128 R80, [R2+UR49+0x200] ;  /* 0x0002003102500984 */ /* 0x0007280008000c00 */
[----:B------:R1:W1:Y:S01]  /*6510*/  @P0 LDS.128 R84, [R4+0x210] ;  /* 0x0002100004540984 */ /* 0x0002620000000c00 */
        /* <DEDUP_REMOVED lines=8> */
[----:B---3--:R-:W-:Y:S02]  /*65a0*/  VIADD R2, R0, 0x40 ;  /* 0x0000004000027836 */ /* 0x008fe40000000000 */
[----:B--2---:R-:W-:Y:S05]  /*65b0*/  IMAD.U32 R0, RZ, RZ, UR37 ;  /* 0x00000025ff007e24 */ /* 0x004fea000f8e00ff */
[----:B------:R-:W-:Y:S04]  /*65c0*/  PRMT R0, R0, 0x654, R2 ;  /* 0x0000065400007816 */ /* 0x000fe80000000002 */
[----:B-----5:R2:W-:Y:S02]  /*65d0*/  SYNCS.ARRIVE.TRANS64.RED.A1T0 RZ, [R0+URZ], RZ ;  /* 0x000000ff00ff79a7 */ /* 0x0205e400081004ff */
[----:B--2---:R-:W-:Y:S04]  /*65e0*/  SEL R0, RZ, 0x1, P0 ;  /* 0x00000001ff007807 */ /* 0x004fe80000000000 */
[----:B-1--4-:R-:W-:Y:S02]  /*65f0*/  LOP3.LUT R104, R104, R0, RZ, 0x3c, !PT ;  /* 0x0000000068687212 */ /* 0x012fe400078e3cff */
.L_x_99:
[----:B------:R-:W-:Y:S05]  /*6600*/  BSYNC B1 ;  /* 0x0000000000017941 */ /* 0x000fea0003800000 */
.L_x_98:
[----:B------:R-:W-:Y:S05]  /*6610*/  VIADD R0, R48, 0x40 ;  /* 0x0000004030007836 */ /* 0x000fea0000000000 */
[----:B------:R-:W-:Y:S04]  /*6620*/  SHF.R.U32.HI R0, RZ, 0x15, R0 ;  /* 0x00000015ff007819 */ /* 0x000fe80000011600 */
[----:B------:R-:W-:Y:S11]  /*6630*/  LOP3.LUT P0, RZ, R0, 0x3, R101, 0x48, !PT ;  /* 0x0000000300ff7812 */ /* 0x000ff60007804865 */
[----:B------:R-:W-:Y:S02]  /*6640*/  @!UPT UIADD3 URZ, UPT, UPT, URZ, URZ, URZ ;  /* 0x000000fffffff290 */ /* 0x000fe4000fffe0ff */
[----:B------:R-:W-:Y:S05]  /*6650*/  @!P0 BRA `(.L_x_103) ;  /* 0x0000000000408947 */ /* 0x000fea0003800000 */
[----:B------:R-:W2:Y:S01]  /*6660*/  LDCU.64 UR8, c[0x4][0x78] ;  /* 0x01000f00ff0877ac */ /* 0x000ea20008000a00 */
[----:B------:R-:W-:Y:S01]  /*6670*/  MOV R3, 0x0 ;  /* 0x0000000000037802 */ /* 0x000fe20000000f00 */
[----:B------:R-:W-:Y:S02]  /*6680*/  HFMA2 R12, -RZ, RZ, 0, 5.9604644775390625e-08 ;  /* 0x00000001ff0c7431 */ /* 0x000fe400000001ff */
[----:B------:R-:W-:Y:S02]  /*6690*/  IMAD.MOV.U32 R8, RZ, RZ, 0x192 ;  /* 0x00000192ff087424 */ /* 0x000fe400078e00ff */
[----:B------:R-:W-:Y:S01]  /*66a0*/  IMAD.MOV.U32 R13, RZ, RZ, RZ ;  /* 0x000000ffff0d7224 */ /* 0x000fe200078e00ff */
[----:B------:R-:W3:Y:S01]  /*66b0*/  LDCU.64 UR6, c[0x4][0x80] ;  /* 0x01001000ff0677ac */ /* 0x000ee20008000a00 */
[----:B------:R-:W4:Y:S01]  /*66c0*/  LDC.64 R2, c[0x4][R3] ;  /* 0x0100000003027b82 */ /* 0x000f220000000a00 */
[----:B------:R-:W5:Y:S01]  /*66d0*/  LDCU.64 UR4, c[0x4][0x18] ;  /* 0x01000300ff0477ac */ /* 0x000f620008000a00 */
[----:B--2---:R-:W-:Y:S01]  /*66e0*/  MOV R5, UR9 ;  /* 0x0000000900057c02 */ /* 0x004fe20008000f00 */
[----:B------:R-:W-:Y:S01]  /*66f0*/  IMAD.U32 R4, RZ, RZ, UR8 ;  /* 0x00000008ff047e24 */ /* 0x000fe2000f8e00ff */
[----:B---3--:R-:W-:Y:S01]  /*6700*/  MOV R7, UR7 ;  /* 0x0000000700077c02 */ /* 0x008fe20008000f00 */
[----:B------:R-:W-:Y:S01]  /*6710*/  IMAD.U32 R6, RZ, RZ, UR6 ;  /* 0x00000006ff067e24 */ /* 0x000fe2000f8e00ff */
[----:B-----5:R-:W-:Y:S01]  /*6720*/  MOV R11, UR5 ;  /* 0x00000005000b7c02 */ /* 0x020fe20008000f00 */
[----:B------:R-:W-:Y:S02]  /*6730*/  IMAD.U32 R10, RZ, RZ, UR4 ;  /* 0x00000004ff0a7e24 */ /* 0x000fe4000f8e00ff */
[----:B------:R-:W-:Y:S07]  /*6740*/  LEPC R20, `(.L_x_103) ;  /* 0x000000001014794e */ /* 0x000fee0000000000 */
[----:B-1--4-:R-:W-:Y:S05]  /*6750*/  CALL.ABS.NOINC R2 ;  /* 0x0000000002007343 */ /* 0x012fea0003c00000 */
.L_x_103:
[-C--:B------:R-:W-:Y:S01]  /*6760*/  F2FP.F16.E4M3.UNPACK_B R0, R81.reuse ;  /* 0x00000051ff00723e */ /* 0x080fe200020006ff */
[----:B------:R-:W-:Y:S05]  /*6770*/  WARPSYNC.ALL ;  /* 0x0000000000007948 */ /* 0x000fea0003800000 */
[----:B------:R-:W-:Y:S01]  /*6780*/  R2UR UR4, R48 ;  /* 0x00000000300472ca */ /* 0x000fe200000e0000 */
[--C-:B------:R-:W-:Y:S01]  /*6790*/  HADD2.F32 R54, -RZ, R0.reuse.H0_H0 ;  /* 0x20000000ff367230 */ /* 0x100fe20000004100 */
[-C--:B------:R-:W-:Y:S01]  /*67a0*/  F2FP.F16.E4M3.UNPACK_B R2, R80.reuse.H1 ;  /* 0x00000050ff02723e */ /* 0x080fe200030006ff */
[----:B------:R-:W-:Y:S01]  /*67b0*/  HADD2.F32 R55, -RZ, R0.H1_H1 ;  /* 0x30000000ff377230 */ /* 0x000fe20000004100 */
[----:B------:R-:W-:Y:S01]  /*67c0*/  F2FP.F16.E4M3.UNPACK_B R0, R81.H1 ;  /* 0x00000051ff00723e */ /* 0x000fe200030006ff */
[----:B------:R-:W-:Y:S01]  /*67d0*/  BSSY.RECONVERGENT B0, `(.L_x_104) ;  /* 0x0000095000007945 */ /* 0x000fe20003800200 */
[----:B------:R-:W-:Y:S01]  /*67e0*/  F2FP.F16.E4M3.UNPACK_B R3, R80 ;  /* 0x00000050ff03723e */ /* 0x000fe200020006ff */
[----:B------:R-:W-:Y:S01]  /*67f0*/  HADD2.F32 R52, -RZ, R2.H0_H0 ;  /* 0x20000002ff347230 */ /* 0x000fe20000004100 */
[----:B------:R-:W-:Y:S01]  /*6800*/  ISETP.NE.AND P0, PT, R110, RZ, PT ;  /* 0x000000ff6e00720c */ /* 0x000fe20003f05270 */
[--C-:B------:R-:W-:Y:S01]  /*6810*/  HADD2.F32 R56, -RZ, R0.reuse.H0_H0 ;  /* 0x20000000ff387230 */ /* 0x100fe20000004100 */
[----:B------:R-:W-:Y:S01]  /*6820*/  ISETP.NE.AND P6, PT, R118, RZ, PT ;  /* 0x000000ff7600720c */ /* 0x000fe20003fc5270 */
[----:B------:R-:W-:Y:S01]  /*6830*/  HADD2.F32 R57, -RZ, R0.H1_H1 ;  /* 0x30000000ff397230 */ /* 0x000fe20000004100 */
[-C--:B------:R-:W-:Y:S01]  /*6840*/  F2FP.F16.E4M3.UNPACK_B R0, R83.reuse ;  /* 0x00000053ff00723e */ /* 0x080fe200020006ff */
[----:B-1----:R-:W-:Y:S01]  /*6850*/  LDTM.16dp32bit_t0_t15.x32 R4, tmem[UR4+0x40] ;  /* 0x00004004000479ee */ /* 0x002fe20008a80000 */
[----:B------:R-:W1:Y:S01]  /*6860*/  LDTM.16dp32bit_t16_t31.x32 R4, tmem[UR4+0x60] ;  /* 0x00006004000479ee */ /* 0x000e620008aa0000 */
[----:B------:R-:W-:Y:S01]  /*6870*/  HADD2.F32 R53, -RZ, R2.H1_H1 ;  /* 0x30000002ff357230 */ /* 0x000fe20000004100 */
[----:B------:R-:W-:Y:S01]  /*6880*/  F2FP.F16.E4M3.UNPACK_B R2, R82.H1 ;  /* 0x00000052ff02723e */ /* 0x000fe200030006ff */
[--C-:B------:R-:W-:Y:S02]  /*6890*/  HADD2.F32 R50, -RZ, R3.reuse.H0_H0 ;  /* 0x20000003ff327230 */ /* 0x100fe40000004100 */
[--C-:B------:R-:W-:Y:S02]  /*68a0*/  HADD2.F32 R62, -RZ, R0.reuse.H0_H0 ;  /* 0x20000000ff3e7230 */ /* 0x100fe40000004100 */
[----:B------:R-:W-:Y:S01]  /*68b0*/  HADD2.F32 R63, -RZ, R0.H1_H1 ;  /* 0x30000000ff3f7230 */ /* 0x000fe20000004100 */
[----:B------:R-:W-:Y:S01]  /*68c0*/  F2FP.F16.E4M3.UNPACK_B R0, R84.H1 ;  /* 0x00000054ff00723e */ /* 0x000fe200030006ff */
[--C-:B------:R-:W-:Y:S02]  /*68d0*/  HADD2.F32 R60, -RZ, R2.reuse.H0_H0 ;  /* 0x20000002ff3c7230 */ /* 0x100fe40000004100 */
[----:B------:R-:W-:Y:S01]  /*68e0*/  HADD2.F32 R61, -RZ, R2.H1_H1 ;  /* 0x30000002ff3d7230 */ /* 0x000fe20000004100 */
[----:B------:R-:W-:Y:S01]  /*68f0*/  F2FP.F16.E4M3.UNPACK_B R2, R83.H1 ;  /* 0x00000053ff02723e */ /* 0x000fe200030006ff */
[----:B------:R-:W-:Y:S01]  /*6900*/  HADD2.F32 R51, -RZ, R3.H1_H1 ;  /* 0x30000003ff337230 */ /* 0x000fe20000004100 */
[----:B------:R-:W-:Y:S01]  /*6910*/  F2FP.F16.E4M3.UNPACK_B R3, R82 ;  /* 0x00000052ff03723e */ /* 0x000fe200020006ff */
[--C-:B------:R-:W-:Y:S02]  /*6920*/  HADD2.F32 R68, -RZ, R0.reuse.H0_H0 ;  /* 0x20000000ff447230 */ /* 0x100fe40000004100 */
[----:B------:R-:W-:Y:S01]  /*6930*/  HADD2.F32 R69, -RZ, R0.H1_H1 ;  /* 0x30000000ff457230 */ /* 0x000fe20000004100 */
[-C--:B------:R-:W-:Y:S01]  /*6940*/  F2FP.F16.E4M3.UNPACK_B R0, R85.reuse.H1 ;  /* 0x00000055ff00723e */ /* 0x080fe200030006ff */
[--C-:B------:R-:W-:Y:S02]  /*6950*/  HADD2.F32 R64, -RZ, R2.reuse.H0_H0 ;  /* 0x20000002ff407230 */ /* 0x100fe40000004100 */
[----:B------:R-:W-:Y:S01]  /*6960*/  HADD2.F32 R65, -RZ, R2.H1_H1 ;  /* 0x30000002ff417230 */ /* 0x000fe20000004100 */
[----:B------:R-:W-:Y:S01]  /*6970*/  F2FP.F16.E4M3.UNPACK_B R2, R85 ;  /* 0x00000055ff02723e */ /* 0x000fe200020006ff */
[--C-:B------:R-:W-:Y:S02]  /*6980*/  HADD2.F32 R58, -RZ, R3.reuse.H0_H0 ;  /* 0x20000003ff3a7230 */ /* 0x100fe40000004100 */
[C---:B-1----:R-:W-:Y:S01]  /*6990*/  FMUL R7, R47.reuse, R7 ;  /* 0x000000072f077220 */ /* 0x042fe20000400000 */
[----:B------:R-:W-:Y:S01]  /*69a0*/  HADD2.F32 R59, -RZ, R3.H1_H1 ;  /* 0x30000003ff3b7230 */ /* 0x000fe20000004100 */
[----:B------:R-:W-:Y:S01]  /*69b0*/  F2FP.F16.E4M3.UNPACK_B R3, R84 ;  /* 0x00000054ff03723e */ /* 0x000fe200020006ff */
[--C-:B------:R-:W-:Y:S02]  /*69c0*/  HADD2.F32 R72, -RZ, R0.reuse.H0_H0 ;  /* 0x20000000ff487230 */ /* 0x100fe40000004100 */
[C---:B------:R-:W-:Y:S01]  /*69d0*/  FMUL R11, R47.reuse, R11 ;  /* 0x0000000b2f0b7220 */ /* 0x040fe20000400000 */
[----:B------:R-:W-:Y:S01]  /*69e0*/  HADD2.F32 R73, -RZ, R0.H1_H1 ;  /* 0x30000000ff497230 */ /* 0x000fe20000004100 */
[----:B------:R-:W-:Y:S01]  /*69f0*/  F2FP.F16.E4M3.UNPACK_B R0, R87 ;  /* 0x00000057ff00723e */ /* 0x000fe200020006ff */
[--C-:B------:R-:W-:Y:S02]  /*6a00*/  HADD2.F32 R70, -RZ, R2.reuse.H0_H0 ;  /* 0x20000002ff467230 */ /* 0x100fe40000004100 */
[C---:B------:R-:W-:Y:S01]  /*6a10*/  FMUL R15, R47.reuse, R15 ;  /* 0x0000000f2f0f7220 */ /* 0x040fe20000400000 */
[----:B------:R-:W-:Y:S01]  /*6a20*/  HADD2.F32 R71, -RZ, R2.H1_H1 ;  /* 0x30000002ff477230 */ /* 0x000fe20000004100 */
[-C--:B------:R-:W-:Y:S01]  /*6a30*/  F2FP.F16.E4M3.UNPACK_B R2, R86.reuse.H1 ;  /* 0x00000056ff02723e */ /* 0x080fe200030006ff */
[--C-:B------:R-:W-:Y:S02]  /*6a40*/  HADD2.F32 R66, -RZ, R3.reuse.H0_H0 ;  /* 0x20000003ff427230 */ /* 0x100fe40000004100 */
[----:B------:R-:W-:Y:S01]  /*6a50*/  HADD2.F32 R67, -RZ, R3.H1_H1 ;  /* 0x30000003ff437230 */ /* 0x000fe20000004100 */
[----:B------:R-:W-:Y:S01]  /*6a60*/  F2FP.F16.E4M3.UNPACK_B R3, R86 ;  /* 0x00000056ff03723e */ /* 0x000fe200020006ff */
[--C-:B------:R-:W-:Y:S02]  /*6a70*/  HADD2.F32 R78, -RZ, R0.reuse.H0_H0 ;  /* 0x20000000ff4e7230 */ /* 0x100fe40000004100 */
[----:B------:R-:W-:Y:S02]  /*6a80*/  HADD2.F32 R79, -RZ, R0.H1_H1 ;  /* 0x30000000ff4f7230 */ /* 0x000fe40000004100 */
[C---:B------:R-:W-:Y:S01]  /*6a90*/  FMUL R0, R47.reuse, R4 ;  /* 0x000000042f007220 */ /* 0x040fe20000400000 */
[--C-:B------:R-:W-:Y:S02]  /*6aa0*/  HADD2.F32 R76, -RZ, R2.reuse.H0_H0 ;  /* 0x20000002ff4c7230 */ /* 0x100fe40000004100 */
[----:B------:R-:W-:Y:S01]  /*6ab0*/  FMUL R4, R47, R8 ;  /* 0x000000082f047220 */ /* 0x000fe20000400000 */
[----:B------:R-:W-:Y:S02]  /*6ac0*/  HADD2.F32 R77, -RZ, R2.H1_H1 ;  /* 0x30000002ff4d7230 */ /* 0x000fe40000004100 */
[----:B------:R-:W-:Y:S01]  /*6ad0*/  FFMA R0, R49, R50, R0 ;  /* 0x0000003231007223 */ /* 0x000fe20000000000 */
[--C-:B------:R-:W-:Y:S02]  /*6ae0*/  HADD2.F32 R74, -RZ, R3.reuse.H0_H0 ;  /* 0x20000003ff4a7230 */ /* 0x100fe40000004100 */
[C---:B------:R-:W-:Y:S01]  /*6af0*/  FMUL R2, R47.reuse, R5 ;  /* 0x000000052f027220 */ /* 0x040fe20000400000 */
[----:B------:R-:W-:Y:S02]  /*6b00*/  HADD2.F32 R75, -RZ, R3.H1_H1 ;  /* 0x30000003ff4b7230 */ /* 0x000fe40000004100 */
[C---:B------:R-:W-:Y:S01]  /*6b10*/  FMUL R5, R47.reuse, R9 ;  /* 0x000000092f057220 */ /* 0x040fe20000400000 */
[----:B------:R-:W-:Y:S01]  /*6b20*/  FMUL R8, R47, R12 ;  /* 0x0000000c2f087220 */ /* 0x000fe20000400000 */
[----:B------:R-:W-:Y:S01]  /*6b30*/  FFMA R2, R49, R51, R2 ;  /* 0x0000003331027223 */ /* 0x000fe20000000002 */
[C---:B------:R-:W-:Y:S01]  /*6b40*/  FMUL R9, R47.reuse, R13 ;  /* 0x0000000d2f097220 */ /* 0x040fe20000400000 */
[C---:B------:R-:W-:Y:S01]  /*6b50*/  FMUL R12, R47.reuse, R21 ;  /* 0x000000152f0c7220 */ /* 0x040fe20000400000 */
[C---:B------:R-:W-:Y:S01]  /*6b60*/  FMUL R21, R47.reuse, R30 ;  /* 0x0000001e2f157220 */ /* 0x040fe20000400000 */
[C---:B------:R-:W-:Y:S01]  /*6b70*/  FMUL R13, R47.reuse, R22 ;  /* 0x000000162f0d7220 */ /* 0x040fe20000400000 */
[C---:B------:R-:W-:Y:S01]  /*6b80*/  FMUL R22, R47.reuse, R31 ;  /* 0x0000001f2f167220 */ /* 0x040fe20000400000 */
        /* <DEDUP_REMOVED lines=8> */
[C---:B------:R-:W-:Y:S01]  /*6c10*/  FFMA R6, R49.reuse, R56, R6 ;  /* 0x0000003831067223 */ /* 0x040fe20000000006 */
[C---:B------:R-:W-:Y:S01]  /*6c20*/  FFMA R11, R49.reuse, R57, R11 ;  /* 0x00000039310b7223 */ /* 0x040fe2000000000b */
[C---:B------:R-:W-:Y:S01]  /*6c30*/  FFMA R8, R49.reuse, R58, R8 ;  /* 0x0000003a31087223 */ /* 0x040fe20000000008 */
[----:B------:R-:W-:Y:S01]  /*6c40*/  FFMA R9, R49, R59, R9 ;  /* 0x0000003b31097223 */ /* 0x000fe20000000009 */
[----:B------:R-:W-:Y:S01]  /*6c50*/  F2FP.SATFINITE.E4M3.F32.PACK_AB_MERGE_C R52, R7, R3, RZ ;  /* 0x000000030734723e */ /* 0x000fe200048070ff */
[----:B------:R-:W-:Y:S01]  /*6c60*/  FFMA R10, R49, R60, R10 ;  /* 0x0000003c310a7223 */ /* 0x000fe2000000000a */
[----:B------:R-:W-:Y:S01]  /*6c70*/  F2FP.SATFINITE.E4M3.F32.PACK_AB_MERGE_C R53, R11, R6, RZ ;  /* 0x000000060b35723e */ /* 0x000fe200048070ff */
[----:B------:R-:W-:Y:S01]  /*6c80*/  FFMA R15, R49, R61, R15 ;  /* 0x0000003d310f7223 */ /* 0x000fe2000000000f */
[C---:B------:R-:W-:Y:S01]  /*6c90*/  FMUL R3, R47.reuse, R16 ;  /* 0x000000102f037220 */ /* 0x040fe20000400000 */
[C---:B------:R-:W-:Y:S01]  /*6ca0*/  FMUL R6, R47.reuse, R17 ;  /* 0x000000112f067220 */ /* 0x040fe20000400000 */
[----:B------:R-:W-:Y:S01]  /*6cb0*/  F2FP.F16.E4M3.UNPACK_B R51, R87.H1 ;  /* 0x00000057ff33723e */ /* 0x000fe200030006ff */
[----:B------:R-:W-:Y:S01]  /*6cc0*/  FMUL R11, R47, R20 ;  /* 0x000000142f0b7220 */ /* 0x000fe20000400000 */
[----:B------:R-:W-:Y:S01]  /*6cd0*/  F2FP.SATFINITE.E4M3.F32.PACK_AB_MERGE_C R54, R15, R10, RZ ;  /* 0x0000000a0f36723e */ /* 0x000fe200048070ff */
[C---:B------:R-:W-:Y:S01]  /*6ce0*/  FFMA R3, R49.reuse, R62, R3 ;  /* 0x0000003e31037223 */ /* 0x040fe20000000003 */
[----:B------:R-:W-:Y:S01]  /*6cf0*/  FFMA R6, R49, R63, R6 ;  /* 0x0000003f31067223 */ /* 0x000fe20000000006 */
[----:B------:R-:W-:Y:S01]  /*6d00*/  FMUL R20, R47, R29 ;  /* 0x0000001d2f147220 */ /* 0x000fe20000400000 */
[----:B------:R-:W-:Y:S01]  /*6d10*/  F2FP.SATFINITE.E4M3.F32.PACK_AB_MERGE_C R29, R5, R4, R53 ;  /* 0x00000004051d723e */ /* 0x000fe20004807035 */
[----:B------:R-:W-:Y:S01]  /*6d20*/  FMUL R10, R47, R19 ;  /* 0x000000132f0a7220 */ /* 0x000fe20000400000 */
[----:B------:R-:W-:Y:S01]  /*6d30*/  F2FP.SATFINITE.E4M3.F32.PACK_AB_MERGE_C R30, R9, R8, R54 ;  /* 0x00000008091e723e */ /* 0x000fe20004807036 */
        /* <DEDUP_REMOVED lines=10> */
[----:B------:R-:W-:Y:S01]  /*6de0*/  FFMA R14, R49, R69, R14 ;  /* 0x00000045310e7223 */ /* 0x000fe2000000000e */
[----:B------:R-:W-:Y:S01]  /*6df0*/  FMUL R18, R47, R27 ;  /* 0x0000001b2f127220 */ /* 0x000fe20000400000 */
[C---:B------:R-:W-:Y:S01]  /*6e00*/  FFMA R15, R49.reuse, R70, R15 ;  /* 0x00000046310f7223 */ /* 0x040fe2000000000f */
[C---:B------:R-:W-:Y:S01]  /*6e10*/  FFMA R16, R49.reuse, R71, R16 ;  /* 0x0000004731107223 */ /* 0x040fe20000000010 */
[C---:B------:R-:W-:Y:S01]  /*6e20*/  FFMA R17, R49.reuse, R72, R17 ;  /* 0x0000004831117223 */ /* 0x040fe20000000011 */
[C---:B------:R-:W-:Y:S01]  /*6e30*/  FFMA R18, R49.reuse, R73, R18 ;  /* 0x0000004931127223 */ /* 0x040fe20000000012 */
[----:B------:R-:W-:Y:S01]  /*6e40*/  FFMA R19, R49, R74, R19 ;  /* 0x0000004a31137223 */ /* 0x000fe20000000013 */
[----:B------:R-:W-:Y:S01]  /*6e50*/  FMUL R23, R47, R32 ;  /* 0x000000202f177220 */ /* 0x000fe20000400000 */
[----:B------:R-:W-:Y:S01]  /*6e60*/  FFMA R20, R49, R75, R20 ;  /* 0x0000004b31147223 */ /* 0x000fe20000000014 */
[----:B------:R-:W-:Y:S01]  /*6e70*/  FMUL R24, R47, R33 ;  /* 0x000000212f187220 */ /* 0x000fe20000400000 */
[--C-:B------:R-:W-:Y:S02]  /*6e80*/  HADD2.F32 R50, -RZ, R51.reuse.H0_H0 ;  /* 0x20000033ff327230 */ /* 0x100fe40000004100 */
[----:B------:R-:W-:Y:S01]  /*6e90*/  FFMA R21, R49, R76, R21 ;  /* 0x0000004c31157223 */ /* 0x000fe20000000015 */
[----:B------:R-:W-:Y:S02]  /*6ea0*/  HADD2.F32 R51, -RZ, R51.H1_H1 ;  /* 0x30000033ff337230 */ /* 0x000fe40000004100 */
[----:B------:R-:W-:Y:S01]  /*6eb0*/  FMUL R25, R47, R34 ;  /* 0x000000222f197220 */ /* 0x000fe20000400000 */
[----:B------:R-:W-:Y:S01]  /*6ec0*/  FFMA R22, R49, R77, R22 ;  /* 0x0000004d31167223 */ /* 0x000fe20000000016 */
[----:B------:R-:W-:Y:S01]  /*6ed0*/  FMUL R26, R47, R35 ;  /* 0x000000232f1a7220 */ /* 0x000fe20000400000 */
[----:B------:R-:W-:Y:S01]  /*6ee0*/  F2FP.SATFINITE.E4M3.F32.PACK_AB_MERGE_C R7, R10, R7, RZ ;  /* 0x000000070a07723e */ /* 0x000fe200048070ff */
[C---:B------:R-:W-:Y:S01]  /*6ef0*/  FFMA R23, R49.reuse, R78, R23 ;  /* 0x0000004e31177223 */ /* 0x040fe20000000017 */
[C---:B------:R-:W-:Y:S01]  /*6f00*/  FFMA R24, R49.reuse, R79, R24 ;  /* 0x0000004f31187223 */ /* 0x040fe20000000018 */
[C---:B------:R-:W-:Y:S01]  /*6f10*/  FFMA R25, R49.reuse, R50, R25 ;  /* 0x0000003231197223 */ /* 0x040fe20000000019 */
[----:B------:R-:W-:Y:S01]  /*6f20*/  FFMA R26, R49, R51, R26 ;  /* 0x00000033311a7223 */ /* 0x000fe2000000001a */
[----:B------:R-:W-:Y:S02]  /*6f30*/  F2FP.SATFINITE.E4M3.F32.PACK_AB_MERGE_C R28, R2, R0, R52 ;  /* 0x00000000021c723e */ /* 0x000fe40004807034 */
[----:B------:R-:W-:Y:S02]  /*6f40*/  F2FP.SATFINITE.E4M3.F32.PACK_AB_MERGE_C R31, R6, R3, R7 ;  /* 0x00000003061f723e */ /* 0x000fe40004807007 */
[----:B------:R-:W-:Y:S02]  /*6f50*/  F2FP.SATFINITE.E4M3.F32.PACK_AB_MERGE_C R13, R14, R13, RZ ;  /* 0x0000000d0e0d723e */ /* 0x000fe400048070ff */
[----:B------:R-:W-:Y:S01]  /*6f60*/  F2FP.SATFINITE.E4M3.F32.PACK_AB_MERGE_C R17, R18, R17, RZ ;  /* 0x000000111211723e */ /* 0x000fe200048070ff */
[----:B------:R1:W-:Y:S01]  /*6f70*/  STS.128 [R100+UR49+0x5200], R28 ;  /* 0x0052001c64007988 */ /* 0x0003e20008000c31 */
[----:B------:R-:W-:Y:S02]  /*6f80*/  F2FP.SATFINITE.E4M3.F32.PACK_AB_MERGE_C R14, R22, R21, RZ ;  /* 0x00000015160e723e */ /* 0x000fe400048070ff */
[----:B------:R-:W-:Y:S02]  /*6f90*/  F2FP.SATFINITE.E4M3.F32.PACK_AB_MERGE_C R25, R26, R25, RZ ;  /* 0x000000191a19723e */ /* 0x000fe400048070ff */
[----:B------:R-:W-:Y:S02]  /*6fa0*/  F2FP.SATFINITE.E4M3.F32.PACK_AB_MERGE_C R12, R12, R11, R13 ;  /* 0x0000000b0c0c723e */ /* 0x000fe4000480700d */
[----:B------:R-:W-:Y:S02]  /*6fb0*/  F2FP.SATFINITE.E4M3.F32.PACK_AB_MERGE_C R13, R16, R15, R17 ;  /* 0x0000000f100d723e */ /* 0x000fe40004807011 */
        /* <DEDUP_REMOVED lines=13> */
[----:B------:R-:W-:Y:S02]  /*7090*/  UIADD3 UR8, UP0, UPT, UR52, 0x680, URZ ;  /* 0x0000068034087890 */ /* 0x000fe4000ff1e0ff */
[----:B------:R-:W-:Y:S02]  /*70a0*/  UIADD3 UR5, UPT, UPT, UR41, 0x40, URZ ;  /* 0x0000004029057890 */ /* 0x000fe4000fffe0ff */
[----:B------:R-:W-:Y:S02]  /*70b0*/  UIADD3 UR4, UPT, UPT, UR49, 0x5200, URZ ;  /* 0x0000520031047890 */ /* 0x000fe4000fffe0ff */
[----:B------:R-:W-:Y:S01]  /*70c0*/  UIADD3.X UR9, UPT, UPT, URZ, UR53, URZ, UP0, !UPT ;  /* 0x00000035ff097290 */ /* 0x000fe200087fe4ff */
[----:B------:R-:W-:Y:S01]  /*70d0*/  UMOV UR6, UR42 ;  /* 0x0000002a00067c82 */ /* 0x000fe20008000000 */
[----:B------:R-:W-:Y:S07]  /*70e0*/  UMOV UR7, UR36 ;  /* 0x0000002400077c82 */ /* 0x000fee0008000000 */
[----:B------:R2:W-:Y:S01]  /*70f0*/  UTMASTG.3D [UR4], [UR8] ;  /* 0x00000004080073b5 */ /* 0x0005e20008010000 */
[----:B------:R0:W-:Y:S01]  /*7100*/  UTMACMDFLUSH ;  /* 0x00000000000079b7 */ /* 0x0001e20000000000 */
[----:B--2---:R-:W-:Y:S04]  /*7110*/  DEPBAR.LE SB0, 0x1 ;  /* 0x000080400000791a */ /* 0x004fe80000000000 */
.L_x_105:
[----:B------:R-:W-:Y:S05]  /*7120*/  BSYNC.RECONVERGENT B0 ;  /* 0x0000000000007941 */ /* 0x000fea0003800200 */
.L_x_104:
        /* <DEDUP_REMOVED lines=15> */
.L_x_109:
[----:B------:R-:W-:Y:S05]  /*7220*/  BSYNC B0 ;  /* 0x0000000000007941 */ /* 0x000fea0003800000 */
.L_x_108:
[----:B------:R-:W-:Y:S01]  /*7230*/  ISETP.NE.AND P0, PT, R116, RZ, PT ;  /* 0x000000ff7400720c */ /* 0x000fe20003f05270 */
[----:B------:R-:W-:Y:S11]  /*7240*/  VIADD R105, R105, 0x1 ;  /* 0x0000000169697836 */ /* 0x000ff60000000000 */
[----:B------:R-:W-:Y:S01]  /*7250*/  @!UPT UIADD3 URZ, UPT, UPT, URZ, URZ, URZ ;  /* 0x000000fffffff290 */ /* 0x000fe2000fffe0ff */
[----:B------:R3:W4:Y:S04]  /*7260*/  @P0 LDS.128 R84, [R2+0x210] ;  /* 0x0002100002540984 */ /* 0x0007280000000c00 */
[----:B------:R1:W1:Y:S01]  /*7270*/  @P0 LDS.128 R80, [R3+UR49+0x200] ;  /* 0x0002003103500984 */ /* 0x0002620008000c00 */
        /* <DEDUP_REMOVED lines=14> */
.L_x_107:
[----:B------:R-:W-:Y:S05]  /*7360*/  BSYNC B1 ;  /* 0x0000000000017941 */ /* 0x000fea0003800000 */
.L_x_106:
[----:B------:R-:W-:Y:S05]  /*7370*/  VIADD R0, R48, 0x80 ;  /* 0x0000008030007836 */ /* 0x000fea0000000000 */
[----:B------:R-:W-:Y:S04]  /*7380*/  SHF.R.U32.HI R0, RZ, 0x15, R0 ;  /* 0x00000015ff007819 */ /* 0x000fe80000011600 */
[----:B------:R-:W-:Y:S11]  /*7390*/  LOP3.LUT P0, RZ, R0, 0x3, R101, 0x48, !PT ;  /* 0x0000000300ff7812 */ /* 0x000ff60007804865 */
[----:B------:R-:W-:Y:S02]  /*73a0*/  @!UPT UIADD3 URZ, UPT, UPT, URZ, URZ, URZ ;  /* 0x000000fffffff290 */ /* 0x000fe4000fffe0ff */
[----:B------:R-:W-:Y:S05]  /*73b0*/  @!P0 BRA `(.L_x_111) ;  /* 0x0000000000408947 */ /* 0x000fea0003800000 */
[----:B------:R-:W2:Y:S01]  /*73c0*/  LDCU.64 UR8, c[0x4][0x78] ;  /* 0x01000f00ff0877ac */ /* 0x000ea20008000a00 */
[----:B------:R-:W-:Y:S01]  /*73d0*/  MOV R3, 0x0 ;  /* 0x0000000000037802 */ /* 0x000fe20000000f00 */
[----:B-1----:R-:W-:Y:S02]  /*73e0*/  HFMA2 R12, -RZ, RZ, 0, 5.9604644775390625e-08 ;  /* 0x00000001ff0c7431 */ /* 0x002fe400000001ff */
[----:B------:R-:W-:Y:S02]  /*73f0*/  IMAD.MOV.U32 R8, RZ, RZ, 0x192 ;  /* 0x00000192ff087424 */ /* 0x000fe400078e00ff */
[----:B------:R-:W-:Y:S01]  /*7400*/  IMAD.MOV.U32 R13, RZ, RZ, RZ ;  /* 0x000000ffff0d7224 */ /* 0x000fe200078e00ff */
[----:B------:R-:W1:Y:S01]  /*7410*/  LDCU.64 UR6, c[0x4][0x80] ;  /* 0x01001000ff0677ac */ /* 0x000e620008000a00 */
[----:B------:R-:W3:Y:S01]  /*7420*/  LDC.64 R2, c[0x4][R3] ;  /* 0x0100000003027b82 */ /* 0x000ee20000000a00 */
[----:B------:R-:W4:Y:S01]  /*7430*/  LDCU.64 UR4, c[0x4][0x18] ;  /* 0x01000300ff0477ac */ /* 0x000f220008000a00 */
[----:B--2---:R-:W-:Y:S01]  /*7440*/  MOV R5, UR9 ;  /* 0x0000000900057c02 */ /* 0x004fe20008000f00 */
[----:B------:R-:W-:Y:S01]  /*7450*/  IMAD.U32 R4, RZ, RZ, UR8 ;  /* 0x00000008ff047e24 */ /* 0x000fe2000f8e00ff */
[----:B-1----:R-:W-:Y:S01]  /*7460*/  MOV R7, UR7 ;  /* 0x0000000700077c02 */ /* 0x002fe20008000f00 */
[----:B------:R-:W-:Y:S01]  /*7470*/  IMAD.U32 R6, RZ, RZ, UR6 ;  /* 0x00000006ff067e24 */ /* 0x000fe2000f8e00ff */
[----:B----4-:R-:W-:Y:S01]  /*7480*/  MOV R11, UR5 ;  /* 0x00000005000b7c02 */ /* 0x010fe20008000f00 */
[----:B------:R-:W-:Y:S02]  /*7490*/  IMAD.U32 R10, RZ, RZ, UR4 ;  /* 0x00000004ff0a7e24 */ /* 0x000fe4000f8e00ff */
[----:B------:R-:W-:Y:S07]  /*74a0*/  LEPC R20, `(.L_x_111) ;  /* 0x000000001014794e */ /* 0x000fee0000000000 */
[----:B---3--:R-:W-:Y:S05]  /*74b0*/  CALL.ABS.NOINC R2 ;  /* 0x0000000002007343 */ /* 0x008fea0003c00000 */
.L_x_111:
        /* <DEDUP_REMOVED lines=148> */
[----:B------:R-:W-:Y:S02]  /*7e00*/  UIADD3 UR8, UP0, UPT, UR52, 0x680, URZ ;  /* 0x0000068034087890 */ /* 0x000fe4000ff1e0ff */
[----:B------:R-:W-:Y:S02]  /*7e10*/  UIADD3 UR5, UPT, UPT, UR41, 0x80, URZ ;  /* 0x0000008029057890 */ /* 0x000fe4000fffe0ff */
[----:B------:R-:W-:Y:S01]  /*7e20*/  MOV R109, UR10 ;  /* 0x0000000a006d7c02 */ /* 0x000fe20008000f00 */
[----:B------:R-:W-:Y:S01]  /*7e30*/  UIADD3.X UR9, UPT, UPT, URZ, UR53, URZ, UP0, !UPT ;  /* 0x00000035ff097290 */ /* 0x000fe200087fe4ff */
[----:B------:R-:W-:Y:S02]  /*7e40*/  UMOV UR6, UR42 ;  /* 0x0000002a00067c82 */ /* 0x000fe40008000000 */
[----:B------:R-:W-:Y:S01]  /*7e50*/  R2UR UR4, R109 ;  /* 0x000000006d0472ca */ /* 0x000fe200000e0000 */
[----:B------:R-:W-:Y:S11]  /*7e60*/  UMOV UR7, UR36 ;  /* 0x0000002400077c82 */ /* 0x000ff60008000000 */
[----:B------:R-:W-:Y:S01]  /*7e70*/  @!UPT UIADD3 URZ, UPT, UPT, URZ, URZ, URZ ;  /* 0x000000fffffff290 */ /* 0x000fe2000fffe0ff */
[----:B------:R2:W-:Y:S01]  /*7e80*/  UTMASTG.3D [UR4], [UR8] ;  /* 0x00000004080073b5 */ /* 0x0005e20008010000 */
[----:B------:R0:W-:Y:S01]  /*7e90*/  UTMACMDFLUSH ;  /* 0x00000000000079b7 */ /* 0x0001e20000000000 */
[----:B--2---:R-:W-:Y:S04]  /*7ea0*/  DEPBAR.LE SB0, 0x1 ;  /* 0x000080400000791a */ /* 0x004fe80000000000 */
.L_x_113:
[----:B------:R-:W-:Y:S05]  /*7eb0*/  BSYNC.RECONVERGENT B0 ;  /* 0x0000000000007941 */ /* 0x000fea0003800200 */
.L_x_112:
        /* <DEDUP_REMOVED lines=15> */
.L_x_117:
[----:B------:R-:W-:Y:S05]  /*7fb0*/  BSYNC B0 ;  /* 0x0000000000007941 */ /* 0x000fea0003800000 */
.L_x_116:
        /* <DEDUP_REMOVED lines=19> */
.L_x_115:
[----:B------:R-:W-:Y:S05]  /*80f0*/  BSYNC B1 ;  /* 0x0000000000017941 */ /* 0x000fea0003800000 */
.L_x_114:
        /* <DEDUP_REMOVED lines=21> */
.L_x_119:
[----:B------:R-:W-:Y:S01]  /*8250*/  ISETP.NE.AND P0, PT, R110, RZ, PT ;  /* 0x000000ff6e00720c */ /* 0x000fe20003f05270 */
[----:B------:R-:W-:Y:S05]  /*8260*/  WARPSYNC.ALL ;  /* 0x0000000000007948 */ /* 0x000fea0003800000 */
[----:B------:R-:W-:Y:S01]  /*8270*/  R2UR UR4, R48 ;  /* 0x00000000300472ca */ /* 0x000fe200000e0000 */
[----:B------:R-:W-:Y:S01]  /*8280*/  BSSY.RECONVERGENT B0, `(.L_x_120) ;  /* 0x000009c000007945 */ /* 0x000fe20003800200 */
[-C--:B------:R-:W-:Y:S02]  /*8290*/  F2FP.F16.E4M3.UNPACK_B R2, R80.reuse ;  /* 0x00000050ff02723e */ /* 0x080fe400020006ff */
[----:B------:R-:W-:Y:S02]  /*82a0*/  F2FP.F16.E4M3.UNPACK_B R80, R80.H1 ;  /* 0x00000050ff50723e */ /* 0x000fe400030006ff */
[-C--:B------:R-:W-:Y:S01]  /*82b0*/  F2FP.F16.E4M3.UNPACK_B R51, R81.reuse ;  /* 0x00000051ff33723e */ /* 0x080fe200020006ff */
[--C-:B------:R-:W-:Y:S01]  /*82c0*/  HADD2.F32 R0, -RZ, R2.reuse.H0_H0 ;  /* 0x20000002ff007230 */ /* 0x100fe20000004100 */
[----:B------:R-:W-:Y:S01]  /*82d0*/  F2FP.F16.E4M3.UNPACK_B R81, R81.H1 ;  /* 0x00000051ff51723e */ /* 0x000fe200030006ff */
[----:B------:R-:W-:Y:S01]  /*82e0*/  HADD2.F32 R2, -RZ, R2.H1_H1 ;  /* 0x30000002ff027230 */ /* 0x000fe20000004100 */
[-C--:B------:R-:W-:Y:S01]  /*82f0*/  F2FP.F16.E4M3.UNPACK_B R55, R82.reuse ;  /* 0x00000052ff37723e */ /* 0x080fe200020006ff */
[--C-:B------:R-:W-:Y:S01]  /*8300*/  HADD2.F32 R3, -RZ, R80.reuse.H0_H0 ;  /* 0x20000050ff037230 */ /* 0x100fe20000004100 */
[----:B------:R-:W-:Y:S01]  /*8310*/  F2FP.F16.E4M3.UNPACK_B R82, R82.H1 ;  /* 0x00000052ff52723e */ /* 0x000fe200030006ff */
[----:B-1----:R-:W-:Y:S01]  /*8320*/  LDTM.16dp32bit_t0_t15.x32 R4, tmem[UR4+0xc0] ;  /* 0x0000c004000479ee */ /* 0x002fe20008a80000 */
[----:B------:R-:W1:Y:S01]  /*8330*/  LDTM.16dp32bit_t16_t31.x32 R4, tmem[UR4+0xe0] ;  /* 0x0000e004000479ee */ /* 0x000e620008aa0000 */
[----:B------:R-:W-:Y:S01]  /*8340*/  NOP ;  /* 0x0000000000007918 */ /* 0x000fe20000000000 */
[--C-:B------:R-:W-:Y:S01]  /*8350*/  HADD2.F32 R50, -RZ, R51.reuse.H0_H0 ;  /* 0x20000033ff327230 */ /* 0x100fe20000004100 */
[----:B------:R-:W-:Y:S01]  /*8360*/  R2UR UR5, R113 ;  /* 0x00000000710572ca */ /* 0x000fe200000e0000 */
[----:B------:R-:W-:Y:S01]  /*8370*/  HADD2.F32 R51, -RZ, R51.H1_H1 ;  /* 0x30000033ff337230 */ /* 0x000fe20000004100 */
[----:B------:R-:W-:Y:S01]  /*8380*/  F2FP.F16.E4M3.UNPACK_B R59, R83 ;  /* 0x00000053ff3b723e */ /* 0x000fe200020006ff */
[--C-:B------:R-:W-:Y:S01]  /*8390*/  HADD2.F32 R54, -RZ, R55.reuse.H0_H0 ;  /* 0x20000037ff367230 */ /* 0x100fe20000004100 */
[----:B------:R-:W-:Y:S01]  /*83a0*/  F2FP.F16.E4M3.UNPACK_B R63, R84 ;  /* 0x00000054ff3f723e */ /* 0x000fe200020006ff */
[----:B------:R-:W-:Y:S01]  /*83b0*/  HADD2.F32 R55, -RZ, R55.H1_H1 ;  /* 0x30000037ff377230 */ /* 0x000fe20000004100 */
[----:B------:R-:W-:Y:S01]  /*83c0*/  F2FP.F16.E4M3.UNPACK_B R67, R85 ;  /* 0x00000055ff43723e */ /* 0x000fe200020006ff */
[--C-:B------:R-:W-:Y:S01]  /*83d0*/  HADD2.F32 R58, -RZ, R59.reuse.H0_H0 ;  /* 0x2000003bff3a7230 */ /* 0x100fe20000004100 */
[----:B------:R-:W-:Y:S01]  /*83e0*/  F2FP.F16.E4M3.UNPACK_B R71, R86 ;  /* 0x00000056ff47723e */ /* 0x000fe200020006ff */
[----:B------:R-:W-:Y:S01]  /*83f0*/  HADD2.F32 R59, -RZ, R59.H1_H1 ;  /* 0x3000003bff3b7230 */ /* 0x000fe20000004100 */
[----:B------:R-:W-:Y:S01]  /*8400*/  F2FP.F16.E4M3.UNPACK_B R74, R87 ;  /* 0x00000057ff4a723e */ /* 0x000fe200020006ff */
[--C-:B------:R-:W-:Y:S01]  /*8410*/  HADD2.F32 R62, -RZ, R63.reuse.H0_H0 ;  /* 0x2000003fff3e7230 */ /* 0x100fe20000004100 */
[----:B------:R-:W-:Y:S01]  /*8420*/  F2FP.F16.E4M3.UNPACK_B R83, R83.H1 ;  /* 0x00000053ff53723e */ /* 0x000fe200030006ff */
[----:B------:R-:W-:Y:S01]  /*8430*/  UIADD3 UR5, UPT, UPT, UR5, 0xb0, URZ ;  /* 0x000000b005057890 */ /* 0x000fe2000fffe0ff */
[----:B------:R-:W-:Y:S01]  /*8440*/  HADD2.F32 R63, -RZ, R63.H1_H1 ;  /* 0x3000003fff3f7230 */ /* 0x000fe20000004100 */
[----:B------:R-:W-:Y:S01]  /*8450*/  F2FP.F16.E4M3.UNPACK_B R84, R84.H1 ;  /* 0x00000054ff54723e */ /* 0x000fe200030006ff */
[--C-:B------:R-:W-:Y:S01]  /*8460*/  HADD2.F32 R66, -RZ, R67.reuse.H0_H0 ;  /* 0x20000043ff427230 */ /* 0x100fe20000004100 */
[----:B------:R-:W-:Y:S01]  /*8470*/  UPRMT UR5, UR37, 0x654, UR5 ;  /* 0x0000065425057896 */ /* 0x000fe20008000005 */
[----:B------:R-:W-:Y:S01]  /*8480*/  HADD2.F32 R67, -RZ, R67.H1_H1 ;  /* 0x30000043ff437230 */ /* 0x000fe20000004100 */
[----:B------:R-:W-:Y:S01]  /*8490*/  F2FP.F16.E4M3.UNPACK_B R85, R85.H1 ;  /* 0x00000055ff55723e */ /* 0x000fe200030006ff */
[--C-:B------:R-:W-:Y:S02]  /*84a0*/  HADD2.F32 R70, -RZ, R71.reuse.H0_H0 ;  /* 0x20000047ff467230 */ /* 0x100fe40000004100 */
[C---:B-1----:R-:W-:Y:S01]  /*84b0*/  FMUL R4, R47.reuse, R4 ;  /* 0x000000042f047220 */ /* 0x042fe20000400000 */
[C---:B------:R-:W-:Y:S01]  /*84c0*/  FMUL R5, R47.reuse, R5 ;  /* 0x000000052f057220 */ /* 0x040fe20000400000 */
[C---:B------:R-:W-:Y:S01]  /*84d0*/  FMUL R8, R47.reuse, R8 ;  /* 0x000000082f087220 */ /* 0x040fe20000400000 */
[----:B------:R-:W-:Y:S01]  /*84e0*/  FMUL R9, R47, R9 ;  /* 0x000000092f097220 */ /* 0x000fe20000400000 */
[C---:B------:R-:W-:Y:S01]  /*84f0*/  FFMA R4, R49.reuse, R0, R4 ;  /* 0x0000000031047223 */ /* 0x040fe20000000004 */
[----:B------:R-:W-:Y:S01]  /*8500*/  SYNCS.ARRIVE.TRANS64.RED.A1T0 RZ, [UR5], RZ ;  /* 0x000000ffffff79a7 */ /* 0x000fe20008100405 */
        /* <DEDUP_REMOVED lines=8> */
[----:B------:R-:W-:Y:S02]  /*8590*/  HADD2.F32 R71, -RZ, R71.H1_H1 ;  /* 0x30000047ff477230 */ /* 0x000fe40000004100 */
[C---:B------:R-:W-:Y:S01]  /*85a0*/  FMUL R25, R47.reuse, R30 ;  /* 0x0000001e2f197220 */ /* 0x040fe20000400000 */
[C---:B------:R-:W-:Y:S01]  /*85b0*/  FMUL R30, R47.reuse, R35 ;  /* 0x000000232f1e7220 */ /* 0x040fe20000400000 */
[----:B------:R-:W-:Y:S02]  /*85c0*/  HADD2.F32 R48, -RZ, R80.H1_H1 ;  /* 0x30000050ff307230 */ /* 0x000fe40000004100 */
[C---:B------:R-:W-:Y:S01]  /*85d0*/  FMUL R6, R47.reuse, R6 ;  /* 0x000000062f067220 */ /* 0x040fe20000400000 */
[C---:B------:R-:W-:Y:S01]  /*85e0*/  FMUL R7, R47.reuse, R7 ;  /* 0x000000072f077220 */ /* 0x040fe20000400000 */
[--C-:B------:R-:W-:Y:S02]  /*85f0*/  HADD2.F32 R52, -RZ, R81.reuse.H0_H0 ;  /* 0x20000051ff347230 */ /* 0x100fe40000004100 */
[----:B------:R-:W-:Y:S01]  /*8600*/  FMUL R10, R47, R10 ;  /* 0x0000000a2f0a7220 */ /* 0x000fe20000400000 */
[C---:B------:R-:W-:Y:S01]  /*8610*/  FFMA R6, R49.reuse, R3, R6 ;  /* 0x0000000331067223 */ /* 0x040fe20000000006 */
[----:B------:R-:W-:Y:S02]  /*8620*/  HADD2.F32 R53, -RZ, R81.H1_H1 ;  /* 0x30000051ff357230 */ /* 0x000fe40000004100 */
[C---:B------:R-:W-:Y:S01]  /*8630*/  FFMA R7, R49.reuse, R48, R7 ;  /* 0x0000003031077223 */ /* 0x040fe20000000007 */
[C---:B------:R-:W-:Y:S01]  /*8640*/  FFMA R8, R49.reuse, R50, R8 ;  /* 0x0000003231087223 */ /* 0x040fe20000000008 */
[C---:B------:R-:W-:Y:S01]  /*8650*/  FFMA R9, R49.reuse, R51, R9 ;  /* 0x0000003331097223 */ /* 0x040fe20000000009 */
[----:B------:R-:W-:Y:S01]  /*8660*/  FFMA R10, R49, R52, R10 ;  /* 0x00000034310a7223 */ /* 0x000fe2000000000a */
[--C-:B------:R-:W-:Y:S01]  /*8670*/  HADD2.F32 R48, -RZ, R74.reuse.H0_H0 ;  /* 0x2000004aff307230 */ /* 0x100fe20000004100 */
[----:B------:R-:W-:Y:S01]  /*8680*/  F2FP.SATFINITE.E4M3.F32.PACK_AB_MERGE_C R77, R7, R6, RZ ;  /* 0x00000006074d723e */ /* 0x000fe200048070ff */
[C---:B------:R-:W-:Y:S01]  /*8690*/  FMUL R7, R47.reuse, R24 ;  /* 0x000000182f077220 */ /* 0x040fe20000400000 */
[C---:B------:R-:W-:Y:S01]  /*86a0*/  FMUL R24, R47.reuse, R29 ;  /* 0x0000001d2f187220 */ /* 0x040fe20000400000 */
[C---:B------:R-:W-:Y:S01]  /*86b0*/  FMUL R29, R47.reuse, R34 ;  /* 0x000000222f1d7220 */ /* 0x040fe20000400000 */
[----:B------:R-:W-:Y:S02]  /*86c0*/  HADD2.F32 R74, -RZ, R74.H1_H1 ;  /* 0x3000004aff4a7230 */ /* 0x000fe40000004100 */
[C---:B------:R-:W-:Y:S01]  /*86d0*/  FMUL R11, R47.reuse, R11 ;  /* 0x0000000b2f0b7220 */ /* 0x040fe20000400000 */
[--C-:B------:R-:W-:Y:S02]  /*86e0*/  HADD2.F32 R56, -RZ, R82.reuse.H0_H0 ;  /* 0x20000052ff387230 */ /* 0x100fe40000004100 */
[----:B------:R-:W-:Y:S01]  /*86f0*/  FMUL R14, R47, R14 ;  /* 0x0000000e2f0e7220 */ /* 0x000fe20000400000 */
[----:B------:R-:W-:Y:S02]  /*8700*/  HADD2.F32 R57, -RZ, R82.H1_H1 ;  /* 0x30000052ff397230 */ /* 0x000fe40000004100 */
[C---:B------:R-:W-:Y:S01]  /*8710*/  FFMA R11, R49.reuse, R53, R11 ;  /* 0x00000035310b7223 */ /* 0x040fe2000000000b */
[----:B------:R-:W-:Y:S01]  /*8720*/  F2FP.F16.E4M3.UNPACK_B R86, R86.H1 ;  /* 0x00000056ff56723e */ /* 0x000fe200030006ff */
[C---:B------:R-:W-:Y:S01]  /*8730*/  FFMA R12, R49.reuse, R54, R12 ;  /* 0x00000036310c7223 */ /* 0x040fe2000000000c */
[C---:B------:R-:W-:Y:S01]  /*8740*/  FFMA R13, R49.reuse, R55, R13 ;  /* 0x00000037310d7223 */ /* 0x040fe2000000000d */
[----:B------:R-:W-:Y:S01]  /*8750*/  F2FP.F16.E4M3.UNPACK_B R87, R87.H1 ;  /* 0x00000057ff57723e */ /* 0x000fe200030006ff */
[----:B------:R-:W-:Y:S01]  /*8760*/  FFMA R14, R49, R56, R14 ;  /* 0x00000038310e7223 */ /* 0x000fe2000000000e */
[----:B------:R-:W-:Y:S01]  /*8770*/  F2FP.SATFINITE.E4M3.F32.PACK_AB_MERGE_C R10, R11, R10, RZ ;  /* 0x0000000a0b0a723e */ /* 0x000fe200048070ff */
[C---:B------:R-:W-:Y:S01]  /*8780*/  FMUL R15, R47.reuse, R15 ;  /* 0x0000000f2f0f7220 */ /* 0x040fe20000400000 */
[--C-:B------:R-:W-:Y:S02]  /*8790*/  HADD2.F32 R60, -RZ, R83.reuse.H0_H0 ;  /* 0x20000053ff3c7230 */ /* 0x100fe40000004100 */
[----:B------:R-:W-:Y:S01]  /*87a0*/  FMUL R18, R47, R18 ;  /* 0x000000122f127220 */ /* 0x000fe20000400000 */
[----:B------:R-:W-:Y:S02]  /*87b0*/  HADD2.F32 R61, -RZ, R83.H1_H1 ;  /* 0x30000053ff3d7230 */ /* 0x000fe40000004100 */
[----:B------:R-:W-:Y:S01]  /*87c0*/  FFMA R15, R49, R57, R15 ;  /* 0x00000039310f7223 */ /* 0x000fe2000000000f */
[----:B------:R-:W-:Y:S01]  /*87d0*/  IADD3 R45, PT, PT, R45, 0x1, RZ ;  /* 0x000000012d2d7810 */ /* 0x000fe20007ffe0ff */
[C---:B------:R-:W-:Y:S01]  /*87e0*/  FFMA R16, R49.reuse, R58, R16 ;  /* 0x0000003a31107223 */ /* 0x040fe20000000010 */
        /* <DEDUP_REMOVED lines=8> */
[C---:B------:R-:W-:Y:S01]  /*8870*/  FFMA R0, R49.reuse, R62, R0 ;  /* 0x0000003e31007223 */ /* 0x040fe20000000000 */
[C---:B------:R-:W-:Y:S01]  /*8880*/  FFMA R2, R49.reuse, R63, R2 ;  /* 0x0000003f31027223 */ /* 0x040fe20000000002 */
[--C-:B------:R-:W-:Y:S02]  /*8890*/  HADD2.F32 R68, -RZ, R85.reuse.H0_H0 ;  /* 0x20000055ff447230 */ /* 0x100fe40000004100 */
[----:B------:R-:W-:Y:S01]  /*88a0*/  FFMA R3, R49, R64, R3 ;  /* 0x0000004031037223 */ /* 0x000fe20000000003 */
[----:B------:R-:W-:Y:S02]  /*88b0*/  HADD2.F32 R69, -RZ, R85.H1_H1 ;  /* 0x30000055ff457230 */ /* 0x000fe40000004100 */
[C---:B------:R-:W-:Y:S01]  /*88c0*/  FMUL R21, R47.reuse, R26 ;  /* 0x0000001a2f157220 */ /* 0x040fe20000400000 */
[----:B------:R-:W-:Y:S01]  /*88d0*/  FMUL R22, R47, R27 ;  /* 0x0000001b2f167220 */ /* 0x000fe20000400000 */
[C---:B------:R-:W-:Y:S01]  /*88e0*/  FFMA R6, R49.reuse, R65, R6 ;  /* 0x0000004131067223 */ /* 0x040fe20000000006 */
[----:B------:R-:W-:Y:S01]  /*88f0*/  FFMA R7, R49, R66, R7 ;  /* 0x0000004231077223 */ /* 0x000fe20000000007 */
[----:B------:R-:W-:Y:S01]  /*8900*/  FMUL R23, R47, R28 ;  /* 0x0000001c2f177220 */ /* 0x000fe20000400000 */
[C---:B------:R-:W-:Y:S01]  /*8910*/  FFMA R20, R49.reuse, R67, R20 ;  /* 0x0000004331147223 */ /* 0x040fe20000000014 */
[--C-:B------:R-:W-:Y:S02]  /*8920*/  HADD2.F32 R72, -RZ, R86.reuse.H0_H0 ;  /* 0x20000056ff487230 */ /* 0x100fe40000004100 */
[C---:B------:R-:W-:Y:S01]  /*8930*/  FFMA R21, R49.reuse, R68, R21 ;  /* 0x0000004431157223 */ /* 0x040fe20000000015 */
[----:B------:R-:W-:Y:S02]  /*8940*/  HADD2.F32 R73, -RZ, R86.H1_H1 ;  /* 0x30000056ff497230 */ /* 0x000fe40000004100 */
[----:B------:R-:W-:Y:S01]  /*8950*/  FFMA R22, R49, R69, R22 ;  /* 0x0000004531167223 */ /* 0x000fe20000000016 */
[C---:B------:R-:W-:Y:S01]  /*8960*/  FMUL R26, R47.reuse, R31 ;  /* 0x0000001f2f1a7220 */ /* 0x040fe20000400000 */
[----:B------:R-:W-:Y:S01]  /*8970*/  FMUL R27, R47, R32 ;  /* 0x000000202f1b7220 */ /* 0x000fe20000400000 */
[----:B------:R-:W-:Y:S01]  /*8980*/  FFMA R23, R49, R70, R23 ;  /* 0x0000004631177223 */ /* 0x000fe20000000017 */
[----:B------:R-:W-:Y:S01]  /*8990*/  FMUL R28, R47, R33 ;  /* 0x000000212f1c7220 */ /* 0x000fe20000400000 */
[C---:B------:R-:W-:Y:S01]  /*89a0*/  FFMA R24, R49.reuse, R71, R24 ;  /* 0x0000004731187223 */ /* 0x040fe20000000018 */
[--C-:B------:R-:W-:Y:S02]  /*89b0*/  HADD2.F32 R75, -RZ, R87.reuse.H0_H0 ;  /* 0x20000057ff4b7230 */ /* 0x100fe40000004100 */
[C---:B------:R-:W-:Y:S01]  /*89c0*/  FFMA R25, R49.reuse, R72, R25 ;  /* 0x0000004831197223 */ /* 0x040fe20000000019 */
[----:B------:R-:W-:Y:S02]  /*89d0*/  HADD2.F32 R76, -RZ, R87.H1_H1 ;  /* 0x30000057ff4c7230 */ /* 0x000fe40000004100 */
[----:B------:R-:W-:Y:S01]  /*89e0*/  FFMA R26, R49, R73, R26 ;  /* 0x00000049311a7223 */ /* 0x000fe2000000001a */
[----:B------:R-:W-:Y:S01]  /*89f0*/  F2FP.SATFINITE.E4M3.F32.PACK_AB_MERGE_C R14, R15, R14, RZ ;  /* 0x0000000e0f0e723e */ /* 0x000fe200048070ff */
[----:B------:R-:W-:Y:S01]  /*8a00*/  FFMA R27, R49, R48, R27 ;  /* 0x00000030311b7223 */ /* 0x000fe2000000001b */
[----:B------:R-:W-:Y:S01]  /*8a10*/  F2FP.SATFINITE.E4M3.F32.PACK_AB_MERGE_C R18, R19, R18, RZ ;  /* 0x000000121312723e */ /* 0x000fe200048070ff */
[C---:B------:R-:W-:Y:S01]  /*8a20*/  FFMA R28, R49.reuse, R74, R28 ;  /* 0x0000004a311c7223 */ /* 0x040fe2000000001c */
[C---:B------:R-:W-:Y:S01]  /*8a30*/  FFMA R29, R49.reuse, R75, R29 ;  /* 0x0000004b311d7223 */ /* 0x040fe2000000001d */
[----:B------:R-:W-:Y:S01]  /*8a40*/  FFMA R30, R49, R76, R30 ;  /* 0x0000004c311e7223 */ /* 0x000fe2000000001e */
[----:B------:R-:W-:Y:S02]  /*8a50*/  F2FP.SATFINITE.E4M3.F32.PACK_AB_MERGE_C R32, R5, R4, R77 ;  /* 0x000000040520723e */ /* 0x000fe4000480704d */
[----:B------:R-:W-:Y:S02]  /*8a60*/  F2FP.SATFINITE.E4M3.F32.PACK_AB_MERGE_C R33, R9, R8, R10 ;  /* 0x000000080921723e */ /* 0x000fe4000480700a */
        /* <DEDUP_REMOVED lines=10> */
[----:B------:R-:W-:Y:S05]  /*8b10*/  F2FP.SATFINITE.E4M3.F32.PACK_AB_MERGE_C R7, R28, R27, R29 ;  /* 0x0000001b1c07723e */ /* 0x000fea000480701d */
        /* <DEDUP_REMOVED lines=18> */
.L_x_121:
[----:B------:R-:W-:Y:S05]  /*8c40*/  BSYNC.RECONVERGENT B0 ;  /* 0x0000000000007941 */ /* 0x000fea0003800200 */
.L_x_120:
[----:B------:R-:W-:Y:S01]  /*8c50*/  BAR.SYNC.DEFER_BLOCKING 0x1, 0x80 ;  /* 0x0042000000007b1d */ /* 0x000fe20000010000 */
[----:B------:R-:W-:Y:S01]  /*8c60*/  ISETP.NE.AND P2, PT, R111, RZ, PT ;  /* 0x000000ff6f00720c */ /* 0x000fe20003f45270 */
[----:B------:R-:W-:Y:S01]  /*8c70*/  IMAD.IADD R14, R43, 0x1, R94 ;  /* 0x000000012b0e7824 */ /* 0x000fe200078e025e */
[----:B------:R-:W-:Y:S01]  /*8c80*/  ISETP.NE.AND P0, PT, R112, 0x2, PT ;  /* 0x000000027000780c */ /* 0x000fe20003f05270 */
[----:B------:R-:W-:Y:S01]  /*8c90*/  IMAD.IADD R15, R44, 0x1, R95 ;  /* 0x000000012c0f7824 */ /* 0x000fe200078e025f */
[----:B------:R-:W-:Y:S02]  /*8ca0*/  ISETP.NE.AND P1, PT, R45, 0x4, PT ;  /* 0x000000042d00780c */ /* 0x000fe40003f25270 */
[----:B------:R-:W-:Y:S02]  /*8cb0*/  SEL R2, RZ, 0x1, P0 ;  /* 0x00000001ff027807 */ /* 0x000fe40000000000 */
[----:B------:R-:W-:Y:S02]  /*8cc0*/  SEL R0, RZ, 0x1, P1 ;  /* 0x00000001ff007807 */ /* 0x000fe40000800000 */
[----:B------:R-:W-:Y:S02]  /*8cd0*/  LOP3.LUT R106, R106, R2, RZ, 0x3c, !PT ;  /* 0x000000026a6a7212 */ /* 0x000fe400078e3cff */
[----:B------:R-:W-:Y:S02]  /*8ce0*/  LOP3.LUT R107, R107, R0, RZ, 0x3c, !PT ;  /* 0x000000006b6b7212 */ /* 0x000fe400078e3cff */
[----:B------:R-:W-:Y:S02]  /*8cf0*/  @P2 R2UR UR36, R103 ;  /* 0x00000000672422ca */ /* 0x000fe400000e0000 */
[----:B------:R-:W-:Y:S02]  /*8d00*/  SEL R112, R112, RZ, P0 ;  /* 0x000000ff70707207 */ /* 0x000fe40000000000 */
[----:B------:R-:W-:Y:S01]  /*8d10*/  SEL R45, R45, RZ, P1 ;  /* 0x000000ff2d2d7207 */ /* 0x000fe20000800000 */
[----:B------:R-:W-:Y:S10]  /*8d20*/  @P2 BRA `(.L_x_122) ;  /* 0xffffffbc00382947 */ /* 0x000ff4000383ffff */
[----:B------:R-:W-:Y:S05]  /*8d30*/  EXIT ;  /* 0x000000000000794d */ /* 0x000fea0003800000 */
.L_x_19:
[----:B--2---:R2:W1:Y:S02]  /*8d40*/  SYNCS.PHASECHK.TRANS64.TRYWAIT P0, [R2+URZ+0xe0], R3 ;  /* 0x0000e003020075a7 */ /* 0x00446400080011ff */
[----:B-1----:R-:W-:Y:S05]  /*8d50*/  @!P0 NANOSLEEP.SYNCS 0x989680 ;  /* 0x009896800000895d */ /* 0x002fea0003900000 */
[----:B------:R-:W1:Y:S02]  /*8d60*/  @!P0 SYNCS.PHASECHK.TRANS64 P0, [R2+URZ+0xe0], R3 ;  /* 0x0000e003020085a7 */ /* 0x000e6400080010ff */
[----:B-1----:R-:W-:Y:S05]  /*8d70*/  @!P0 BRA `(.L_x_19) ;  /* 0xfffffffc00f08947 */ /* 0x002fea000383ffff */
[----:B------:R-:W-:Y:S05]  /*8d80*/  BRA `(.L_x_123) ;  /* 0xffffff8800047947 */ /* 0x000fea000383ffff */
.L_x_22:
[----:B-1----:R-:W-:-:S07]  /*8d90*/  MOV R2, UR33 ;  /* 0x0000002100027c02 */ /* 0x002fce0008000f00 */
.L_x_124:
[----:B-1----:R1:W2:Y:S02]  /*8da0*/  SYNCS.PHASECHK.TRANS64.TRYWAIT P0, [R2+URZ+0x10], R4 ;  /* 0x00001004020075a7 */ /* 0x0022a400080011ff */
[----:B--2---:R-:W-:Y:S05]  /*8db0*/  @!P0 NANOSLEEP.SYNCS 0x989680 ;  /* 0x009896800000895d */ /* 0x004fea0003900000 */
[----:B------:R-:W2:Y:S02]  /*8dc0*/  @!P0 SYNCS.PHASECHK.TRANS64 P0, [R2+URZ+0x10], R4 ;  /* 0x00001004020085a7 */ /* 0x000ea400080010ff */
[----:B--2---:R-:W-:Y:S05]  /*8dd0*/  @!P0 BRA `(.L_x_124) ;  /* 0xfffffffc00f08947 */ /* 0x004fea000383ffff */
[----:B------:R-:W-:Y:S05]  /*8de0*/  BRA `(.L_x_21) ;  /* 0xffffff8800547947 */ /* 0x000fea000383ffff */
.L_x_28:
[----:B-1----:R-:W-:-:S07]  /*8df0*/  MOV R2, UR17 ;  /* 0x0000001100027c02 */ /* 0x002fce0008000f00 */
.L_x_125:
[----:B-1----:R1:W2:Y:S02]  /*8e00*/  SYNCS.PHASECHK.TRANS64.TRYWAIT P0, [R2+URZ+0x10], R4 ;  /* 0x00001004020075a7 */ /* 0x0022a400080011ff */
[----:B--2---:R-:W-:Y:S05]  /*8e10*/  @!P0 NANOSLEEP.SYNCS 0x989680 ;  /* 0x009896800000895d */ /* 0x004fea0003900000 */
[----:B------:R-:W2:Y:S02]  /*8e20*/  @!P0 SYNCS.PHASECHK.TRANS64 P0, [R2+URZ+0x10], R4 ;  /* 0x00001004020085a7 */ /* 0x000ea400080010ff */
[----:B--2---:R-:W-:Y:S05]  /*8e30*/  @!P0 BRA `(.L_x_125) ;  /* 0xfffffffc00f08947 */ /* 0x004fea000383ffff */
[----:B------:R-:W-:Y:S05]  /*8e40*/  BRA `(.L_x_27) ;  /* 0xffffff8800fc7947 */ /* 0x000fea000383ffff */
.L_x_32:
[----:B-1----:R1:W2:Y:S02]  /*8e50*/  SYNCS.PHASECHK.TRANS64.TRYWAIT P0, [R2+URZ+0x70], R3 ;  /* 0x00007003020075a7 */ /* 0x0022a400080011ff */
[----:B--2---:R-:W-:Y:S05]  /*8e60*/  @!P0 NANOSLEEP.SYNCS 0x989680 ;  /* 0x009896800000895d */ /* 0x004fea0003900000 */
[----:B------:R-:W2:Y:S02]  /*8e70*/  @!P0 SYNCS.PHASECHK.TRANS64 P0, [R2+URZ+0x70], R3 ;  /* 0x00007003020085a7 */ /* 0x000ea400080010ff */
[----:B--2---:R-:W-:Y:S05]  /*8e80*/  @!P0 BRA `(.L_x_32) ;  /* 0xfffffffc00f08947 */ /* 0x004fea000383ffff */
[----:B------:R-:W-:Y:S05]  /*8e90*/  BRA `(.L_x_126) ;  /* 0xffffff8c008c7947 */ /* 0x000fea000383ffff */
.L_x_36:
[----:B----4-:R-:W-:-:S07]  /*8ea0*/  MOV R0, UR4 ;  /* 0x0000000400007c02 */ /* 0x010fce0008000f00 */
.L_x_127:
[----:B-1----:R1:W2:Y:S02]  /*8eb0*/  SYNCS.PHASECHK.TRANS64.TRYWAIT P0, [R0+URZ], R2 ;  /* 0x00000002000075a7 */ /* 0x0022a400080011ff */
[----:B--2---:R-:W-:Y:S05]  /*8ec0*/  @!P0 NANOSLEEP.SYNCS 0x989680 ;  /* 0x009896800000895d */ /* 0x004fea0003900000 */
[----:B------:R-:W2:Y:S02]  /*8ed0*/  @!P0 SYNCS.PHASECHK.TRANS64 P0, [R0+URZ], R2 ;  /* 0x00000002000085a7 */ /* 0x000ea400080010ff */
[----:B--2---:R-:W-:Y:S05]  /*8ee0*/  @!P0 BRA `(.L_x_127) ;  /* 0xfffffffc00f08947 */ /* 0x004fea000383ffff */
[----:B------:R-:W-:Y:S05]  /*8ef0*/  BRA `(.L_x_128) ;  /* 0xffffff9000fc7947 */ /* 0x000fea000383ffff */
.L_x_39:
[----:B-1----:R1:W2:Y:S02]  /*8f00*/  SYNCS.PHASECHK.TRANS64.TRYWAIT P0, [R0+URZ+0xd0], R4 ;  /* 0x0000d004000075a7 */ /* 0x0022a400080011ff */
[----:B--2---:R-:W-:Y:S05]  /*8f10*/  @!P0 NANOSLEEP.SYNCS 0x989680 ;  /* 0x009896800000895d */ /* 0x004fea0003900000 */
[----:B------:R-:W2:Y:S02]  /*8f20*/  @!P0 SYNCS.PHASECHK.TRANS64 P0, [R0+URZ+0xd0], R4 ;  /* 0x0000d004000085a7 */ /* 0x000ea400080010ff */
[----:B--2---:R-:W-:Y:S05]  /*8f30*/  @!P0 BRA `(.L_x_39) ;  /* 0xfffffffc00f08947 */ /* 0x004fea000383ffff */
[----:B------:R-:W-:Y:S05]  /*8f40*/  BRA `(.L_x_129) ;  /* 0xffffff9400587947 */ /* 0x000fea000383ffff */
.L_x_40:
[----:B------:R-:W-:-:S07]  /*8f50*/  MOV R0, UR5 ;  /* 0x0000000500007c02 */ /* 0x000fce0008000f00 */
.L_x_130:
[----:B-1----:R1:W2:Y:S02]  /*8f60*/  SYNCS.PHASECHK.TRANS64.TRYWAIT P0, [R0+URZ+0x80], R5 ;  /* 0x00008005000075a7 */ /* 0x0022a400080011ff */
[----:B--2---:R-:W-:Y:S05]  /*8f70*/  @!P0 NANOSLEEP.SYNCS 0x989680 ;  /* 0x009896800000895d */ /* 0x004fea0003900000 */
[----:B------:R-:W2:Y:S02]  /*8f80*/  @!P0 SYNCS.PHASECHK.TRANS64 P0, [R0+URZ+0x80], R5 ;  /* 0x00008005000085a7 */ /* 0x000ea400080010ff */
[----:B--2---:R-:W-:Y:S05]  /*8f90*/  @!P0 BRA `(.L_x_130) ;  /* 0xfffffffc00f08947 */ /* 0x004fea000383ffff */
[----:B------:R-:W-:Y:S05]  /*8fa0*/  BRA `(.L_x_131) ;  /* 0xffffff9400687947 */ /* 0x000fea000383ffff */
.L_x_41:
[----:B-1----:R1:W2:Y:S02]  /*8fb0*/  SYNCS.PHASECHK.TRANS64.TRYWAIT P1, [R0+URZ+0x70], R4 ;  /* 0x00007004000075a7 */ /* 0x0022a400080211ff */
[----:B--2---:R-:W-:Y:S05]  /*8fc0*/  @!P1 NANOSLEEP.SYNCS 0x989680 ;  /* 0x009896800000995d */ /* 0x004fea0003900000 */
[----:B------:R-:W2:Y:S02]  /*8fd0*/  @!P1 SYNCS.PHASECHK.TRANS64 P1, [R0+URZ+0x70], R4 ;  /* 0x00007004000095a7 */ /* 0x000ea400080210ff */
[----:B--2---:R-:W-:Y:S05]  /*8fe0*/  @!P1 BRA `(.L_x_41) ;  /* 0xfffffffc00f09947 */ /* 0x004fea000383ffff */
[----:B------:R-:W-:Y:S05]  /*8ff0*/  BRA `(.L_x_132) ;  /* 0xffffff9400987947 */ /* 0x000fea000383ffff */
.L_x_44:
[----:B------:R-:W-:-:S07]  /*9000*/  MOV R0, UR5 ;  /* 0x0000000500007c02 */ /* 0x000fce0008000f00 */
.L_x_133:
[----:B-1----:R1:W2:Y:S02]  /*9010*/  SYNCS.PHASECHK.TRANS64.TRYWAIT P0, [R0+URZ+0x80], R2 ;  /* 0x00008002000075a7 */ /* 0x0022a400080011ff */
[----:B--2---:R-:W-:Y:S05]  /*9020*/  @!P0 NANOSLEEP.SYNCS 0x989680 ;  /* 0x009896800000895d */ /* 0x004fea0003900000 */
[----:B------:R-:W2:Y:S02]  /*9030*/  @!P0 SYNCS.PHASECHK.TRANS64 P0, [R0+URZ+0x80], R2 ;  /* 0x00008002000085a7 */ /* 0x000ea400080010ff */
[----:B--2---:R-:W-:Y:S05]  /*9040*/  @!P0 BRA `(.L_x_133) ;  /* 0xfffffffc00f08947 */ /* 0x004fea000383ffff */
[----:B------:R-:W-:Y:S05]  /*9050*/  BRA `(.L_x_43) ;  /* 0xffffff9400ec7947 */ /* 0x000fea000383ffff */
.L_x_51:
[----:B-1----:R1:W2:Y:S02]  /*9060*/  SYNCS.PHASECHK.TRANS64.TRYWAIT P1, [R0+URZ+0x70], R2 ;  /* 0x00007002000075a7 */ /* 0x0022a400080211ff */
[----:B--2---:R-:W-:Y:S05]  /*9070*/  @!P1 NANOSLEEP.SYNCS 0x989680 ;  /* 0x009896800000995d */ /* 0x004fea0003900000 */
[----:B------:R-:W2:Y:S02]  /*9080*/  @!P1 SYNCS.PHASECHK.TRANS64 P1, [R0+URZ+0x70], R2 ;  /* 0x00007002000095a7 */ /* 0x000ea400080210ff */
[----:B--2---:R-:W-:Y:S05]  /*9090*/  @!P1 BRA `(.L_x_51) ;  /* 0xfffffffc00f09947 */ /* 0x004fea000383ffff */
[----:B------:R-:W-:Y:S05]  /*90a0*/  BRA `(.L_x_134) ;  /* 0xffffff9c00447947 */ /* 0x000fea000383ffff */
.L_x_52:
[----:B------:R-:W-:-:S07]  /*90b0*/  MOV R2, UR9 ;  /* 0x0000000900027c02 */ /* 0x000fce0008000f00 */
.L_x_135:
[----:B-1----:R1:W2:Y:S02]  /*90c0*/  SYNCS.PHASECHK.TRANS64.TRYWAIT P0, [R2+URZ+0xb0], R0 ;  /* 0x0000b000020075a7 */ /* 0x0022a400080011ff */
[----:B--2---:R-:W-:Y:S05]  /*90d0*/  @!P0 NANOSLEEP.SYNCS 0x989680 ;  /* 0x009896800000895d */ /* 0x004fea0003900000 */
[----:B------:R-:W2:Y:S02]  /*90e0*/  @!P0 SYNCS.PHASECHK.TRANS64 P0, [R2+URZ+0xb0], R0 ;  /* 0x0000b000020085a7 */ /* 0x000ea400080010ff */
[----:B--2---:R-:W-:Y:S05]  /*90f0*/  @!P0 BRA `(.L_x_135) ;  /* 0xfffffffc00f08947 */ /* 0x004fea000383ffff */
[----:B------:R-:W-:Y:S05]  /*9100*/  BRA `(.L_x_136) ;  /* 0xffffff9c00787947 */ /* 0x000fea000383ffff */
.L_x_55:
[----:B------:R-:W-:Y:S07]  /*9110*/  MOV R0, UR7 ;  /* 0x0000000700007c02 */ /* 0x000fee0008000f00 */
.L_x_137:
[----:B-1----:R1:W2:Y:S02]  /*9120*/  SYNCS.PHASECHK.TRANS64.TRYWAIT P0, [R0+URZ], R2 ;  /* 0x00000002000075a7 */ /* 0x0022a400080011ff */
[----:B--2---:R-:W-:Y:S05]  /*9130*/  @!P0 NANOSLEEP.SYNCS 0x989680 ;  /* 0x009896800000895d */ /* 0x004fea0003900000 */
[----:B------:R-:W2:Y:S02]  /*9140*/  @!P0 SYNCS.PHASECHK.TRANS64 P0, [R0+URZ], R2 ;  /* 0x00000002000085a7 */ /* 0x000ea400080010ff */
[----:B--2---:R-:W-:Y:S05]  /*9150*/  @!P0 BRA `(.L_x_137) ;  /* 0xfffffffc00f08947 */ /* 0x004fea000383ffff */
[----:B------:R-:W-:Y:S05]  /*9160*/  BRA `(.L_x_54) ;  /* 0xffffff9c00b07947 */ /* 0x000fea000383ffff */
.L_x_58:
[----:B------:R-:W-:-:S07]  /*9170*/  MOV R0, UR5 ;  /* 0x0000000500007c02 */ /* 0x000fce0008000f00 */
.L_x_138:
[----:B--2---:R2:W3:Y:S02]  /*9180*/  SYNCS.PHASECHK.TRANS64.TRYWAIT P0, [R0+URZ], R2 ;  /* 0x00000002000075a7 */ /* 0x0044e400080011ff */
[----:B---3--:R-:W-:Y:S05]  /*9190*/  @!P0 NANOSLEEP.SYNCS 0x989680 ;  /* 0x009896800000895d */ /* 0x008fea0003900000 */
[----:B------:R-:W3:Y:S02]  /*91a0*/  @!P0 SYNCS.PHASECHK.TRANS64 P0, [R0+URZ], R2 ;  /* 0x00000002000085a7 */ /* 0x000ee400080010ff */
[----:B---3--:R-:W-:Y:S05]  /*91b0*/  @!P0 BRA `(.L_x_138) ;  /* 0xfffffffc00f08947 */ /* 0x008fea000383ffff */
[----:B------:R-:W-:Y:S05]  /*91c0*/  BRA `(.L_x_139) ;  /* 0xffffffa000507947 */ /* 0x000fea000383ffff */
.L_x_59:
[----:B------:R-:W-:-:S07]  /*91d0*/  MOV R0, UR5 ;  /* 0x0000000500007c02 */ /* 0x000fce0008000f00 */
.L_x_140:
[----:B--2---:R2:W3:Y:S02]  /*91e0*/  SYNCS.PHASECHK.TRANS64.TRYWAIT P0, [R0+URZ], R3 ;  /* 0x00000003000075a7 */ /* 0x0044e400080011ff */
[----:B---3--:R-:W-:Y:S05]  /*91f0*/  @!P0 NANOSLEEP.SYNCS 0x989680 ;  /* 0x009896800000895d */ /* 0x008fea0003900000 */
[----:B------:R-:W3:Y:S02]  /*9200*/  @!P0 SYNCS.PHASECHK.TRANS64 P0, [R0+URZ], R3 ;  /* 0x00000003000085a7 */ /* 0x000ee400080010ff */
[----:B---3--:R-:W-:Y:S05]  /*9210*/  @!P0 BRA `(.L_x_140) ;  /* 0xfffffffc00f08947 */ /* 0x008fea000383ffff */
[----:B------:R-:W-:Y:S05]  /*9220*/  BRA `(.L_x_141) ;  /* 0xffffffa0005c7947 */ /* 0x000fea000383ffff */
.L_x_60:
[----:B------:R-:W-:-:S07]  /*9230*/  MOV R0, UR5 ;  /* 0x0000000500007c02 */ /* 0x000fce0008000f00 */
.L_x_142:
[----:B--2---:R2:W3:Y:S02]  /*9240*/  SYNCS.PHASECHK.TRANS64.TRYWAIT P0, [R0+URZ], R3 ;  /* 0x00000003000075a7 */ /* 0x0044e400080011ff */
[----:B---3--:R-:W-:Y:S05]  /*9250*/  @!P0 NANOSLEEP.SYNCS 0x989680 ;  /* 0x009896800000895d */ /* 0x008fea0003900000 */
[----:B------:R-:W3:Y:S02]  /*9260*/  @!P0 SYNCS.PHASECHK.TRANS64 P0, [R0+URZ], R3 ;  /* 0x00000003000085a7 */ /* 0x000ee400080010ff */
[----:B---3--:R-:W-:Y:S05]  /*9270*/  @!P0 BRA `(.L_x_142) ;  /* 0xfffffffc00f08947 */ /* 0x008fea000383ffff */
[----:B------:R-:W-:Y:S05]  /*9280*/  BRA `(.L_x_143) ;  /* 0xffffffa000687947 */ /* 0x000fea000383ffff */
.L_x_61:
[----:B--2---:R-:W-:-:S07]  /*9290*/  MOV R0, UR7 ;  /* 0x0000000700007c02 */ /* 0x004fce0008000f00 */
.L_x_144:
[----:B--2---:R2:W3:Y:S02]  /*92a0*/  SYNCS.PHASECHK.TRANS64.TRYWAIT P0, [R0+URZ], R2 ;  /* 0x00000002000075a7 */ /* 0x0044e400080011ff */
[----:B---3--:R-:W-:Y:S05]  /*92b0*/  @!P0 NANOSLEEP.SYNCS 0x989680 ;  /* 0x009896800000895d */ /* 0x008fea0003900000 */
[----:B------:R-:W3:Y:S02]  /*92c0*/  @!P0 SYNCS.PHASECHK.TRANS64 P0, [R0+URZ], R2 ;  /* 0x00000002000085a7 */ /* 0x000ee400080010ff */
[----:B---3--:R-:W-:Y:S05]  /*92d0*/  @!P0 BRA `(.L_x_144) ;  /* 0xfffffffc00f08947 */ /* 0x008fea000383ffff */
[----:B------:R-:W-:Y:S05]  /*92e0*/  BRA `(.L_x_145) ;  /* 0xffffffa000747947 */ /* 0x000fea000383ffff */
.L_x_66:
[----:B--2---:R2:W3:Y:S02]  /*92f0*/  SYNCS.PHASECHK.TRANS64.TRYWAIT P0, [R0+URZ+0x70], R2 ;  /* 0x00007002000075a7 */ /* 0x0044e400080011ff */
[----:B---3--:R-:W-:Y:S05]  /*9300*/  @!P0 NANOSLEEP.SYNCS 0x989680 ;  /* 0x009896800000895d */ /* 0x008fea0003900000 */
[----:B------:R-:W3:Y:S02]  /*9310*/  @!P0 SYNCS.PHASECHK.TRANS64 P0, [R0+URZ+0x70], R2 ;  /* 0x00007002000085a7 */ /* 0x000ee400080010ff */
[----:B---3--:R-:W-:Y:S05]  /*9320*/  @!P0 BRA `(.L_x_66) ;  /* 0xfffffffc00f08947 */ /* 0x008fea000383ffff */
[----:B------:R-:W-:Y:S05]  /*9330*/  BRA `(.L_x_146) ;  /* 0xffffffa400807947 */ /* 0x000fea000383ffff */
.L_x_69:
[----:B------:R-:W-:Y:S07]  /*9340*/  MOV R0, UR7 ;  /* 0x0000000700007c02 */ /* 0x000fee0008000f00 */
.L_x_147:
[----:B--2---:R2:W3:Y:S02]  /*9350*/  SYNCS.PHASECHK.TRANS64.TRYWAIT P0, [R0+URZ+0x68], R2 ;  /* 0x00006802000075a7 */ /* 0x0044e400080011ff */
[----:B---3--:R-:W-:Y:S05]  /*9360*/  @!P0 NANOSLEEP.SYNCS 0x989680 ;  /* 0x009896800000895d */ /* 0x008fea0003900000 */
[----:B------:R-:W3:Y:S02]  /*9370*/  @!P0 SYNCS.PHASECHK.TRANS64 P0, [R0+URZ+0x68], R2 ;  /* 0x00006802000085a7 */ /* 0x000ee400080010ff */
[----:B---3--:R-:W-:Y:S05]  /*9380*/  @!P0 BRA `(.L_x_147) ;  /* 0xfffffffc00f08947 */ /* 0x008fea000383ffff */
[----:B------:R-:W-:Y:S05]  /*9390*/  BRA `(.L_x_68) ;  /* 0xffffffa800607947 */ /* 0x000fea000383ffff */
.L_x_72:
[----:B------:R-:W-:Y:S07]  /*93a0*/  MOV R0, UR7 ;  /* 0x0000000700007c02 */ /* 0x000fee0008000f00 */
.L_x_148:
[----:B-1----:R1:W2:Y:S02]  /*93b0*/  SYNCS.PHASECHK.TRANS64.TRYWAIT P0, [R0+URZ+0x40], R14 ;  /* 0x0000400e000075a7 */ /* 0x0022a400080011ff */
[----:B--2---:R-:W-:Y:S05]  /*93c0*/  @!P0 NANOSLEEP.SYNCS 0x989680 ;  /* 0x009896800000895d */ /* 0x004fea0003900000 */
[----:B------:R-:W2:Y:S02]  /*93d0*/  @!P0 SYNCS.PHASECHK.TRANS64 P0, [R0+URZ+0x40], R14 ;  /* 0x0000400e000085a7 */ /* 0x000ea400080010ff */
[----:B--2---:R-:W-:Y:S05]  /*93e0*/  @!P0 BRA `(.L_x_148) ;  /* 0xfffffffc00f08947 */ /* 0x004fea000383ffff */
[----:B------:R-:W-:Y:S05]  /*93f0*/  BRA `(.L_x_149) ;  /* 0xffffffa800d87947 */ /* 0x000fea000383ffff */
.L_x_73:
[----:B------:R-:W-:Y:S07]  /*9400*/  MOV R0, UR7 ;  /* 0x0000000700007c02 */ /* 0x000fee0008000f00 */
.L_x_150:
[----:B-1----:R1:W2:Y:S02]  /*9410*/  SYNCS.PHASECHK.TRANS64.TRYWAIT P0, [R0+URZ+0x48], R14 ;  /* 0x0000480e000075a7 */ /* 0x0022a400080011ff */
[----:B--2---:R-:W-:Y:S05]  /*9420*/  @!P0 NANOSLEEP.SYNCS 0x989680 ;  /* 0x009896800000895d */ /* 0x004fea0003900000 */
[----:B------:R-:W2:Y:S02]  /*9430*/  @!P0 SYNCS.PHASECHK.TRANS64 P0, [R0+URZ+0x48], R14 ;  /* 0x0000480e000085a7 */ /* 0x000ea400080010ff */
[----:B--2---:R-:W-:Y:S05]  /*9440*/  @!P0 BRA `(.L_x_150) ;  /* 0xfffffffc00f08947 */ /* 0x004fea000383ffff */
[----:B------:R-:W-:Y:S05]  /*9450*/  BRA `(.L_x_151) ;  /* 0xffffffac00107947 */ /* 0x000fea000383ffff */
.L_x_74:
[----:B------:R-:W-:Y:S07]  /*9460*/  MOV R0, UR7 ;  /* 0x0000000700007c02 */ /* 0x000fee0008000f00 */
.L_x_152:
[----:B-1----:R1:W2:Y:S02]  /*9470*/  SYNCS.PHASECHK.TRANS64.TRYWAIT P0, [R0+URZ+0x50], R14 ;  /* 0x0000500e000075a7 */ /* 0x0022a400080011ff */
[----:B--2---:R-:W-:Y:S05]  /*9480*/  @!P0 NANOSLEEP.SYNCS 0x989680 ;  /* 0x009896800000895d */ /* 0x004fea0003900000 */
[----:B------:R-:W2:Y:S02]  /*9490*/  @!P0 SYNCS.PHASECHK.TRANS64 P0, [R0+URZ+0x50], R14 ;  /* 0x0000500e000085a7 */ /* 0x000ea400080010ff */
[----:B--2---:R-:W-:Y:S05]  /*94a0*/  @!P0 BRA `(.L_x_152) ;  /* 0xfffffffc00f08947 */ /* 0x004fea000383ffff */
[----:B------:R-:W-:Y:S05]  /*94b0*/  BRA `(.L_x_153) ;  /* 0xffffffac00547947 */ /* 0x000fea000383ffff */
.L_x_75:
[----:B------:R-:W-:Y:S07]  /*94c0*/  MOV R0, UR7 ;  /* 0x0000000700007c02 */ /* 0x000fee0008000f00 */
.L_x_154:
[----:B-1----:R1:W2:Y:S02]  /*94d0*/  SYNCS.PHASECHK.TRANS64.TRYWAIT P0, [R0+URZ+0x58], R14 ;  /* 0x0000580e000075a7 */ /* 0x0022a400080011ff */
[----:B--2---:R-:W-:Y:S05]  /*94e0*/  @!P0 NANOSLEEP.SYNCS 0x989680 ;  /* 0x009896800000895d */ /* 0x004fea0003900000 */
[----:B------:R-:W2:Y:S02]  /*94f0*/  @!P0 SYNCS.PHASECHK.TRANS64 P0, [R0+URZ+0x58], R14 ;  /* 0x0000580e000085a7 */ /* 0x000ea400080010ff */
[----:B--2---:R-:W-:Y:S05]  /*9500*/  @!P0 BRA `(.L_x_154) ;  /* 0xfffffffc00f08947 */ /* 0x004fea000383ffff */
[----:B------:R-:W-:Y:S05]  /*9510*/  BRA `(.L_x_155) ;  /* 0xffffffac00d87947 */ /* 0x000fea000383ffff */
.L_x_77:
[----:B------:R-:W-:-:S07]  /*9520*/  MOV R0, UR7 ;  /* 0x0000000700007c02 */ /* 0x000fce0008000f00 */
.L_x_156:
[----:B-1----:R1:W3:Y:S02]  /*9530*/  SYNCS.PHASECHK.TRANS64.TRYWAIT P0, [R0+URZ+0x40], R2 ;  /* 0x00004002000075a7 */ /* 0x0022e400080011ff */
[----:B---3--:R-:W-:Y:S05]  /*9540*/  @!P0 NANOSLEEP.SYNCS 0x989680 ;  /* 0x009896800000895d */ /* 0x008fea0003900000 */
[----:B------:R-:W3:Y:S02]  /*9550*/  @!P0 SYNCS.PHASECHK.TRANS64 P0, [R0+URZ+0x40], R2 ;  /* 0x00004002000085a7 */ /* 0x000ee400080010ff */
[----:B---3--:R-:W-:Y:S05]  /*9560*/  @!P0 BRA `(.L_x_156) ;  /* 0xfffffffc00f08947 */ /* 0x008fea000383ffff */
[----:B------:R-:W-:Y:S05]  /*9570*/  BRA `(.L_x_157) ;  /* 0xffffffb000487947 */ /* 0x000fea000383ffff */
.L_x_78:
[----:B-1----:R-:W-:-:S07]  /*9580*/  MOV R0, UR7 ;  /* 0x0000000700007c02 */ /* 0x002fce0008000f00 */
.L_x_158:
[----:B-1----:R1:W3:Y:S02]  /*9590*/  SYNCS.PHASECHK.TRANS64.TRYWAIT P0, [R0+URZ+0x48], R2 ;  /* 0x00004802000075a7 */ /* 0x0022e400080011ff */
[----:B---3--:R-:W-:Y:S05]  /*95a0*/  @!P0 NANOSLEEP.SYNCS 0x989680 ;  /* 0x009896800000895d */ /* 0x008fea0003900000 */
[----:B------:R-:W3:Y:S02]  /*95b0*/  @!P0 SYNCS.PHASECHK.TRANS64 P0, [R0+URZ+0x48], R2 ;  /* 0x00004802000085a7 */ /* 0x000ee400080010ff */
[----:B---3--:R-:W-:Y:S05]  /*95c0*/  @!P0 BRA `(.L_x_158) ;  /* 0xfffffffc00f08947 */ /* 0x008fea000383ffff */
[----:B------:R-:W-:Y:S05]  /*95d0*/  BRA `(.L_x_159) ;  /* 0xffffffb000387947 */ /* 0x000fea000383ffff */
.L_x_79:
[----:B-1----:R-:W-:-:S07]  /*95e0*/  MOV R0, UR7 ;  /* 0x0000000700007c02 */ /* 0x002fce0008000f00 */
.L_x_160:
[----:B-1----:R1:W3:Y:S02]  /*95f0*/  SYNCS.PHASECHK.TRANS64.TRYWAIT P0, [R0+URZ+0x50], R2 ;  /* 0x00005002000075a7 */ /* 0x0022e400080011ff */
[----:B---3--:R-:W-:Y:S05]  /*9600*/  @!P0 NANOSLEEP.SYNCS 0x989680 ;  /* 0x009896800000895d */ /* 0x008fea0003900000 */
[----:B------:R-:W3:Y:S02]  /*9610*/  @!P0 SYNCS.PHASECHK.TRANS64 P0, [R0+URZ+0x50], R2 ;  /* 0x00005002000085a7 */ /* 0x000ee400080010ff */
[----:B---3--:R-:W-:Y:S05]  /*9620*/  @!P0 BRA `(.L_x_160) ;  /* 0xfffffffc00f08947 */ /* 0x008fea000383ffff */
[----:B------:R-:W-:Y:S05]  /*9630*/  BRA `(.L_x_161) ;  /* 0xffffffb000287947 */ /* 0x000fea000383ffff */
.L_x_81:
[----:B--2---:R2:W4:Y:S02]  /*9640*/  SYNCS.PHASECHK.TRANS64.TRYWAIT P0, [R0+URZ+0x70], R2 ;  /* 0x00007002000075a7 */ /* 0x00452400080011ff */
[----:B----4-:R-:W-:Y:S05]  /*9650*/  @!P0 NANOSLEEP.SYNCS 0x989680 ;  /* 0x009896800000895d */ /* 0x010fea0003900000 */
[----:B------:R-:W4:Y:S02]  /*9660*/  @!P0 SYNCS.PHASECHK.TRANS64 P0, [R0+URZ+0x70], R2 ;  /* 0x00007002000085a7 */ /* 0x000f2400080010ff */
[----:B----4-:R-:W-:Y:S05]  /*9670*/  @!P0 BRA `(.L_x_81) ;  /* 0xfffffffc00f08947 */ /* 0x010fea000383ffff */
[----:B------:R-:W-:Y:S05]  /*9680*/  BRA `(.L_x_162) ;  /* 0xffffffb000f47947 */ /* 0x000fea000383ffff */
.L_x_92:
[----:B-1----:R1:W3:Y:S02]  /*9690*/  SYNCS.PHASECHK.TRANS64.TRYWAIT P1, [R2+URZ+0x20], R0 ;  /* 0x00002000020075a7 */ /* 0x0022e400080211ff */
[----:B---3--:R-:W-:Y:S05]  /*96a0*/  @!P1 NANOSLEEP.SYNCS 0x989680 ;  /* 0x009896800000995d */ /* 0x008fea0003900000 */
[----:B------:R-:W3:Y:S02]  /*96b0*/  @!P1 SYNCS.PHASECHK.TRANS64 P1, [R2+URZ+0x20], R0 ;  /* 0x00002000020095a7 */ /* 0x000ee400080210ff */
[----:B---3--:R-:W-:Y:S05]  /*96c0*/  @!P1 BRA `(.L_x_92) ;  /* 0xfffffffc00f09947 */ /* 0x008fea000383ffff */
[----:B------:R-:W-:Y:S05]  /*96d0*/  BRA `(.L_x_91) ;  /* 0xffffffc0000c7947 */ /* 0x000fea000383ffff */
.L_x_94:
[----:B-1----:R1:W2:Y:S02]  /*96e0*/  SYNCS.PHASECHK.TRANS64.TRYWAIT P0, [R113+URZ+0x90], R3 ;  /* 0x00009003710075a7 */ /* 0x0022a400080011ff */
[----:B--2---:R-:W-:Y:S05]  /*96f0*/  @!P0 NANOSLEEP.SYNCS 0x989680 ;  /* 0x009896800000895d */ /* 0x004fea0003900000 */
[----:B------:R-:W2:Y:S02]  /*9700*/  @!P0 SYNCS.PHASECHK.TRANS64 P0, [R113+URZ+0x90], R3 ;  /* 0x00009003710085a7 */ /* 0x000ea400080010ff */
[----:B--2---:R-:W-:Y:S05]  /*9710*/  @!P0 BRA `(.L_x_94) ;  /* 0xfffffffc00f08947 */ /* 0x004fea000383ffff */
[----:B------:R-:W-:Y:S05]  /*9720*/  BRA `(.L_x_93) ;  /* 0xffffffc000607947 */ /* 0x000fea000383ffff */
.L_x_102:
[----:B--2---:R2:W3:Y:S02]  /*9730*/  SYNCS.PHASECHK.TRANS64.TRYWAIT P0, [R0+URZ+0x20], R3 ;  /* 0x00002003000075a7 */ /* 0x0044e400080011ff */
[----:B---3--:R-:W-:Y:S05]  /*9740*/  @!P0 NANOSLEEP.SYNCS 0x989680 ;  /* 0x009896800000895d */ /* 0x008fea0003900000 */
[----:B------:R-:W3:Y:S02]  /*9750*/  @!P0 SYNCS.PHASECHK.TRANS64 P0, [R0+URZ+0x20], R3 ;  /* 0x00002003000085a7 */ /* 0x000ee400080010ff */
[----:B---3--:R-:W-:Y:S05]  /*9760*/  @!P0 BRA `(.L_x_102) ;  /* 0xfffffffc00f08947 */ /* 0x008fea000383ffff */
[----:B------:R-:W-:Y:S05]  /*9770*/  BRA `(.L_x_101) ;  /* 0xffffffcc00507947 */ /* 0x000fea000383ffff */
.L_x_110:
[----:B--2---:R2:W3:Y:S02]  /*9780*/  SYNCS.PHASECHK.TRANS64.TRYWAIT P0, [R0+URZ+0x20], R4 ;  /* 0x00002004000075a7 */ /* 0x0044e400080011ff */
[----:B---3--:R-:W-:Y:S05]  /*9790*/  @!P0 NANOSLEEP.SYNCS 0x989680 ;  /* 0x009896800000895d */ /* 0x008fea0003900000 */
[----:B------:R-:W3:Y:S02]  /*97a0*/  @!P0 SYNCS.PHASECHK.TRANS64 P0, [R0+URZ+0x20], R4 ;  /* 0x00002004000085a7 */ /* 0x000ee400080010ff */
[----:B---3--:R-:W-:Y:S05]  /*97b0*/  @!P0 BRA `(.L_x_110) ;  /* 0xfffffffc00f08947 */ /* 0x008fea000383ffff */
[----:B------:R-:W-:Y:S05]  /*97c0*/  BRA `(.L_x_109) ;  /* 0xffffffd800947947 */ /* 0x000fea000383ffff */
.L_x_118:
[----:B--2---:R2:W3:Y:S02]  /*97d0*/  SYNCS.PHASECHK.TRANS64.TRYWAIT P0, [R0+URZ+0x20], R4 ;  /* 0x00002004000075a7 */ /* 0x0044e400080011ff */
[----:B---3--:R-:W-:Y:S05]  /*97e0*/  @!P0 NANOSLEEP.SYNCS 0x989680 ;  /* 0x009896800000895d */ /* 0x008fea0003900000 */
[----:B------:R-:W3:Y:S02]  /*97f0*/  @!P0 SYNCS.PHASECHK.TRANS64 P0, [R0+URZ+0x20], R4 ;  /* 0x00002004000085a7 */ /* 0x000ee400080010ff */
[----:B---3--:R-:W-:Y:S05]  /*9800*/  @!P0 BRA `(.L_x_118) ;  /* 0xfffffffc00f08947 */ /* 0x008fea000383ffff */
[----:B------:R-:W-:Y:S05]  /*9810*/  BRA `(.L_x_117) ;  /* 0xffffffe400e47947 */ /* 0x000fea000383ffff */
        .weak           $__internal_0_$__cuda_sm10x_tcgen05_guardrail_trap_col_being_dealloced_not_returned_by_alloc
        .type           $__internal_0_$__cuda_sm10x_tcgen05_guardrail_trap_col_being_dealloced_not_returned_by_alloc,@function
        .size           $__internal_0_$__cuda_sm10x_tcgen05_guardrail_trap_col_being_dealloced_not_returned_by_alloc,($__internal_1_$__cuda_sm10x_tcgen05_guardrail_trap_phase_invalid_during_alloc - $__internal_0_$__cuda_sm10x_tcgen05_guardrail_trap_col_being_dealloced_not_returned_by_alloc)
$__internal_0_$__cuda_sm10x_tcgen05_guardrail_trap_col_being_dealloced_not_returned_by_alloc:
[----:B------:R-:W-:Y:S05]  /*9820*/  BPT.TRAP 0x1 ;  /* 0x000000040000795c */ /* 0x000fea0000300000 */
[----:B------:R-:W-:-:S04]  /*9830*/  HFMA2 R3, -RZ, RZ, 0, 0 ;  /* 0x00000000ff037431 */ /* 0x000fc800000001ff */
[----:B------:R-:W-:Y:S05]  /*9840*/  RET.REL.NODEC R2 `(_ZN7cutlass13device_kernelINS_4gemm6kernel13GemmUniversalIN4cute5tupleIJiiiiEEENS1_10collective13CollectiveMmaINS1_35MainloopSm100TmaUmmaWarpSpecializedILi2ELi2ELi4ENS5_IJNS4_1CILi1EEESB_SB_EEEEENS5_IJNSA_ILi64EEENSA_ILi256EEENSA_ILi32EEEEEENS_12float_e4m3_tENS5_IJlSB_lEEESI_SJ_NS4_8TiledMMAINS4_8MMA_AtomIJNS4_10MMA_TraitsINS4_19SM100_MMA_F8F6F4_SSEJSI_SI_fSE_SF_NS4_17integral_constantINS4_4UMMA5MajorELSQ_0EEESR_NSO_INSP_7ScaleInELSS_0EEEST_EEEEEENS4_6LayoutISC_NS5_IJNSA_ILi0EEESX_SX_EEEEENS5_IJNS4_10UnderscoreES10_S10_EEEEENS4_13SM90_TMA_LOADENS4_14ComposedLayoutINS4_7SwizzleILi1ELi4ELi3EEENS4_18smem_ptr_flag_bitsILi8EEENSW_INS5_IJNSA_ILi8EEESG_EEENS5_IJSG_SB_EEEEEEEvNS4_8identityES13_S1D_vS1E_EENS_8epilogue10collective18CollectiveEpilogueINS1G_23Sm100TmaWarpSpecializedILi4ELi2ELi32ELb0ELb0EEEJSH_NS5_IJNSW_ISE_SB_EES1L_EEESI_SJ_SI_SJ_NS1G_6fusion15FusionCallbacksIS1K_NS1N_17LinearCombinationISI_fSI_fLNS_15FloatRoundStyleE2EEESH_S1M_JEEENS4_5SM1004TMEM4LOAD26SM100_TMEM_LOAD_16dp32b32xES13_NS14_INS15_ILi2ELi4ELi3EEES18_NSW_INS5_IJS19_SE_EEENS5_IJSE_SB_EEEEEEENS4_39AutoVectorizingCopyWithAssumedAlignmentILi128EEENS4_14SM90_TMA_STOREES21_S23_S23_EEEvvEEEEvNT_6ParamsE) ;  /* 0xffffff6402ec7950 */ /* 0x000fea0003c3ffff */
        .weak           $__internal_1_$__cuda_sm10x_tcgen05_guardrail_trap_phase_invalid_during_alloc
        .type           $__internal_1_$__cuda_sm10x_tcgen05_guardrail_trap_phase_invalid_during_alloc,@function
        .size           $__internal_1_$__cuda_sm10x_tcgen05_guardrail_trap_phase_invalid_during_alloc,($__internal_2_$__cuda_sm10x_tcgen05_guardrail_trap_unallocated_columns_being_dealloced - $__internal_1_$__cuda_sm10x_tcgen05_guardrail_trap_phase_invalid_during_alloc)
$__internal_1_$__cuda_sm10x_tcgen05_guardrail_trap_phase_invalid_during_alloc:
[----:B------:R-:W-:Y:S05]  /*9850*/  BPT.TRAP 0x1 ;  /* 0x000000040000795c */ /* 0x000fea0000300000 */
[----:B------:R-:W-:-:S04]  /*9860*/  MOV R3, 0x0 ;  /* 0x0000000000037802 */ /* 0x000fc80000000f00 */
[----:B------:R-:W-:Y:S05]  /*9870*/  RET.REL.NODEC R2 `(_ZN7cutlass13device_kernelINS_4gemm6kernel13GemmUniversalIN4cute5tupleIJiiiiEEENS1_10collective13CollectiveMmaINS1_35MainloopSm100TmaUmmaWarpSpecializedILi2ELi2ELi4ENS5_IJNS4_1CILi1EEESB_SB_EEEEENS5_IJNSA_ILi64EEENSA_ILi256EEENSA_ILi32EEEEEENS_12float_e4m3_tENS5_IJlSB_lEEESI_SJ_NS4_8TiledMMAINS4_8MMA_AtomIJNS4_10MMA_TraitsINS4_19SM100_MMA_F8F6F4_SSEJSI_SI_fSE_SF_NS4_17integral_constantINS4_4UMMA5MajorELSQ_0EEESR_NSO_INSP_7ScaleInELSS_0EEEST_EEEEEENS4_6LayoutISC_NS5_IJNSA_ILi0EEESX_SX_EEEEENS5_IJNS4_10UnderscoreES10_S10_EEEEENS4_13SM90_TMA_LOADENS4_14ComposedLayoutINS4_7SwizzleILi1ELi4ELi3EEENS4_18smem_ptr_flag_bitsILi8EEENSW_INS5_IJNSA_ILi8EEESG_EEENS5_IJSG_SB_EEEEEEEvNS4_8identityES13_S1D_vS1E_EENS_8epilogue10collective18CollectiveEpilogueINS1G_23Sm100TmaWarpSpecializedILi4ELi2ELi32ELb0ELb0EEEJSH_NS5_IJNSW_ISE_SB_EES1L_EEESI_SJ_SI_SJ_NS1G_6fusion15FusionCallbacksIS1K_NS1N_17LinearCombinationISI_fSI_fLNS_15FloatRoundStyleE2EEESH_S1M_JEEENS4_5SM1004TMEM4LOAD26SM100_TMEM_LOAD_16dp32b32xES13_NS14_INS15_ILi2ELi4ELi3EEES18_NSW_INS5_IJS19_SE_EEENS5_IJSE_SB_EEEEEEENS4_39AutoVectorizingCopyWithAssumedAlignmentILi128EEENS4_14SM90_TMA_STOREES21_S23_S23_EEEvvEEEEvNT_6ParamsE) ;  /* 0xffffff6402e07950 */ /* 0x000fea0003c3ffff */
        .weak           $__internal_2_$__cuda_sm10x_tcgen05_guardrail_trap_unallocated_columns_being_dealloced
        .type           $__internal_2_$__cuda_sm10x_tcgen05_guardrail_trap_unallocated_columns_being_dealloced,@function
        .size           $__internal_2_$__cuda_sm10x_tcgen05_guardrail_trap_unallocated_columns_being_dealloced,(.L_x_164 - $__internal_2_$__cuda_sm10x_tcgen05_guardrail_trap_unallocated_columns_being_dealloced)
$__internal_2_$__cuda_sm10x_tcgen05_guardrail_trap_unallocated_columns_being_dealloced:
[----:B------:R-:W-:Y:S05]  /*9880*/  BPT.TRAP 0x1 ;  /* 0x000000040000795c */ /* 0x000fea0000300000 */
[----:B------:R-:W-:-:S04]  /*9890*/  HFMA2 R3, -RZ, RZ, 0, 0 ;  /* 0x00000000ff037431 */ /* 0x000fc800000001ff */
[----:B------:R-:W-:Y:S05]  /*98a0*/  RET.REL.NODEC R2 `(_ZN7cutlass13device_kernelINS_4gemm6kernel13GemmUniversalIN4cute5tupleIJiiiiEEENS1_10collective13CollectiveMmaINS1_35MainloopSm100TmaUmmaWarpSpecializedILi2ELi2ELi4ENS5_IJNS4_1CILi1EEESB_SB_EEEEENS5_IJNSA_ILi64EEENSA_ILi256EEENSA_ILi32EEEEEENS_12float_e4m3_tENS5_IJlSB_lEEESI_SJ_NS4_8TiledMMAINS4_8MMA_AtomIJNS4_10MMA_TraitsINS4_19SM100_MMA_F8F6F4_SSEJSI_SI_fSE_SF_NS4_17integral_constantINS4_4UMMA5MajorELSQ_0EEESR_NSO_INSP_7ScaleInELSS_0EEEST_EEEEEENS4_6LayoutISC_NS5_IJNSA_ILi0EEESX_SX_EEEEENS5_IJNS4_10UnderscoreES10_S10_EEEEENS4_13SM90_TMA_LOADENS4_14ComposedLayoutINS4_7SwizzleILi1ELi4ELi3EEENS4_18smem_ptr_flag_bitsILi8EEENSW_INS5_IJNSA_ILi8EEESG_EEENS5_IJSG_SB_EEEEEEEvNS4_8identityES13_S1D_vS1E_EENS_8epilogue10collective18CollectiveEpilogueINS1G_23Sm100TmaWarpSpecializedILi4ELi2ELi32ELb0ELb0EEEJSH_NS5_IJNSW_ISE_SB_EES1L_EEESI_SJ_SI_SJ_NS1G_6fusion15FusionCallbacksIS1K_NS1N_17LinearCombinationISI_fSI_fLNS_15FloatRoundStyleE2EEESH_S1M_JEEENS4_5SM1004TMEM4LOAD26SM100_TMEM_LOAD_16dp32b32xES13_NS14_INS15_ILi2ELi4ELi3EEES18_NSW_INS5_IJS19_SE_EEENS5_IJSE_SB_EEEEEEENS4_39AutoVectorizingCopyWithAssumedAlignmentILi128EEENS4_14SM90_TMA_STOREES21_S23_S23_EEEvvEEEEvNT_6ParamsE) ;  /* 0xffffff6402d47950 */ /* 0x000fea0003c3ffff */
.L_x_163:
[----:B------:R-:W-:-:S00]  /*98b0*/  BRA `(.L_x_163) ;  /* 0xfffffffc00fc7947 */ /* 0x000fc0000383ffff */
[----:B------:R-:W-:-:S00]  /*98c0*/  NOP ;  /* 0x0000000000007918 */ /* 0x000fc00000000000 */
        /* <DEDUP_REMOVED lines=11> */
.L_x_164:


//--------------------- .nv.global.init           --------------------------
	.section	.nv.global.init,"aw",@progbits
.nv.global.init:
	.type		$str$27,@object
	.size		$str$27,($str$28 - $str$27)
$str$27:
        /*0000*/ 	.byte	0x28, 0x61, 0x64, 0x64, 0x72, 0x65, 0x73, 0x73, 0x20, 0x26, 0x20, 0x6d, 0x61, 0x73, 0x6b, 0x29
        /*0010*/ 	.byte	0x20, 0x3d, 0x3d, 0x20, 0x30, 0x00
	.type		$str$28,@object
	.size		$str$28,($str$26 - $str$28)
$str$28:
        /*0016*/ 	.byte	0x2f, 0x74, 0x6d, 0x70, 0x2f, 0x63, 0x75, 0x74, 0x6c, 0x61, 0x73, 0x73, 0x5f, 0x73, 0x77, 0x65
        /*0026*/ 	.byte	0x65, 0x70, 0x5f, 0x73, 0x72, 0x63, 0x2f, 0x69, 0x6e, 0x63, 0x6c, 0x75, 0x64, 0x65, 0x2f, 0x63
        /*0036*/ 	.byte	0x75, 0x74, 0x65, 0x2f, 0x70, 0x6f, 0x69, 0x6e, 0x74, 0x65, 0x72, 0x5f, 0x66, 0x6c, 0x61, 0x67
        /*0046*/ 	.byte	0x67, 0x65, 0x64, 0x2e, 0x68, 0x70, 0x70, 0x00
	.type		$str$26,@object
	.size		$str$26,($str$25 - $str$26)
$str$26:
        /*004e*/ 	.byte	0x2f, 0x74, 0x6d, 0x70, 0x2f, 0x63, 0x75, 0x74, 0x6c, 0x61, 0x73, 0x73, 0x5f, 0x73, 0x77, 0x65
        /*005e*/ 	.byte	0x65, 0x70, 0x5f, 0x73, 0x72, 0x63, 0x2f, 0x69, 0x6e, 0x63, 0x6c, 0x75, 0x64, 0x65, 0x2f, 0x63
        /*006e*/ 	.byte	0x75, 0x74, 0x65, 0x2f, 0x61, 0x74, 0x6f, 0x6d, 0x2f, 0x63, 0x6f, 0x70, 0x79, 0x5f, 0x74, 0x72
        /*007e*/ 	.byte	0x61, 0x69, 0x74, 0x73, 0x5f, 0x73, 0x6d, 0x31, 0x30, 0x30, 0x2e, 0x68, 0x70, 0x70, 0x00
	.type		$str$25,@object
	.size		$str$25,(__unnamed_1 - $str$25)
$str$25:
        /*008d*/ 	.byte	0x28, 0x28, 0x75, 0x69, 0x6e, 0x74, 0x33, 0x32, 0x5f, 0x74, 0x28, 0x74, 0x68, 0x72, 0x65, 0x61
        /*009d*/ 	.byte	0x64, 0x49, 0x64, 0x78, 0x2e, 0x78, 0x29, 0x20, 0x2f, 0x20, 0x33, 0x32, 0x29, 0x20, 0x25, 0x20
        /*00ad*/ 	.byte	0x34, 0x29, 0x20, 0x3d, 0x3d, 0x20, 0x28, 0x28, 0x28, 0x74, 0x6d, 0x65, 0x6d, 0x5f, 0x61, 0x64
        /*00bd*/ 	.byte	0x64, 0x72, 0x20, 0x3e, 0x3e, 0x20, 0x31, 0x36, 0x29, 0x20, 0x2f, 0x20, 0x33, 0x32, 0x29, 0x20
        /*00cd*/ 	.byte	0x25, 0x20, 0x34, 0x29, 0x00
	.type		__unnamed_1,@object
	.size		__unnamed_1,(__unnamed_2 - __unnamed_1)
__unnamed_1:
        /*00d2*/ 	.byte	0x61, 0x75, 0x74, 0x6f, 0x20, 0x63, 0x75, 0x74, 0x65, 0x3a, 0x3a, 0x61, 0x73, 0x5f, 0x70, 0x6f
        /* <DEDUP_REMOVED lines=24> */
        /*0262*/ 	.byte	0x3c, 0x34, 0x30, 0x39, 0x36, 0x3e, 0x3e, 0x3e, 0x3e, 0x5d, 0x00
	.type		__unnamed_2,@object
	.size		__unnamed_2,(__unnamed_3 - __unnamed_2)
__unnamed_2:
        /* <DEDUP_REMOVED lines=26> */
	.type		__unnamed_3,@object
	.size		__unnamed_3,(.L_3 - __unnamed_3)
__unnamed_3:
        /* <DEDUP_REMOVED lines=40> */
        /*0688*/ 	.byte	0x74, 0x65, 0x3a, 0x3a, 0x43, 0x3c, 0x30, 0x3e, 0x3e, 0x3e, 0x3e, 0x5d, 0x00
.L_3:


//--------------------- .nv.shared._ZN7cutlass13device_kernelINS_4gemm6kernel13GemmUniversalIN4cute5tupleIJiiiiEEENS1_10collective13CollectiveMmaINS1_35MainloopSm100TmaUmmaWarpSpecializedILi2ELi2ELi4ENS5_IJNS4_1CILi1EEESB_SB_EEEEENS5_IJNSA_ILi64EEENSA_ILi256EEENSA_ILi32EEEEEENS_12float_e4m3_tENS5_IJlSB_lEEESI_SJ_NS4_8TiledMMAINS4_8MMA_AtomIJNS4_10MMA_TraitsINS4_19SM100_MMA_F8F6F4_SSEJSI_SI_fSE_SF_NS4_17integral_constantINS4_4UMMA5MajorELSQ_0EEESR_NSO_INSP_7ScaleInELSS_0EEEST_EEEEEENS4_6LayoutISC_NS5_IJNSA_ILi0EEESX_SX_EEEEENS5_IJNS4_10UnderscoreES10_S10_EEEEENS4_13SM90_TMA_LOADENS4_14ComposedLayoutINS4_7SwizzleILi1ELi4ELi3EEENS4_18smem_ptr_flag_bitsILi8EEENSW_INS5_IJNSA_ILi8EEESG_EEENS5_IJSG_SB_EEEEEEEvNS4_8identityES13_S1D_vS1E_EENS_8epilogue10collective18CollectiveEpilogueINS1G_23Sm100TmaWarpSpecializedILi4ELi2ELi32ELb0ELb0EEEJSH_NS5_IJNSW_ISE_SB_EES1L_EEESI_SJ_SI_SJ_NS1G_6fusion15FusionCallbacksIS1K_NS1N_17LinearCombinationISI_fSI_fLNS_15FloatRoundStyleE2EEESH_S1M_JEEENS4_5SM1004TMEM4LOAD26SM100_TMEM_LOAD_16dp32b32xES13_NS14_INS15_ILi2ELi4ELi3EEES18_NSW_INS5_IJS19_SE_EEENS5_IJSE_SB_EEEEEEENS4_39AutoVectorizingCopyWithAssumedAlignmentILi128EEENS4_14SM90_TMA_STOREES21_S23_S23_EEEvvEEEEvNT_6ParamsE --------------------------
	.section	.nv.shared._ZN7cutlass13device_kernelINS_4gemm6kernel13GemmUniversalIN4cute5tupleIJiiiiEEENS1_10collective13CollectiveMmaINS1_35MainloopSm100TmaUmmaWarpSpecializedILi2ELi2ELi4ENS5_IJNS4_1CILi1EEESB_SB_EEEEENS5_IJNSA_ILi64EEENSA_ILi256EEENSA_ILi32EEEEEENS_12float_e4m3_tENS5_IJlSB_lEEESI_SJ_NS4_8TiledMMAINS4_8MMA_AtomIJNS4_10MMA_TraitsINS4_19SM100_MMA_F8F6F4_SSEJSI_SI_fSE_SF_NS4_17integral_constantINS4_4UMMA5MajorELSQ_0EEESR_NSO_INSP_7ScaleInELSS_0EEEST_EEEEEENS4_6LayoutISC_NS5_IJNSA_ILi0EEESX_SX_EEEEENS5_IJNS4_10UnderscoreES10_S10_EEEEENS4_13SM90_TMA_LOADENS4_14ComposedLayoutINS4_7SwizzleILi1ELi4ELi3EEENS4_18smem_ptr_flag_bitsILi8EEENSW_INS5_IJNSA_ILi8EEESG_EEENS5_IJSG_SB_EEEEEEEvNS4_8identityES13_S1D_vS1E_EENS_8epilogue10collective18CollectiveEpilogueINS1G_23Sm100TmaWarpSpecializedILi4ELi2ELi32ELb0ELb0EEEJSH_NS5_IJNSW_ISE_SB_EES1L_EEESI_SJ_SI_SJ_NS1G_6fusion15FusionCallbacksIS1K_NS1N_17LinearCombinationISI_fSI_fLNS_15FloatRoundStyleE2EEESH_S1M_JEEENS4_5SM1004TMEM4LOAD26SM100_TMEM_LOAD_16dp32b32xES13_NS14_INS15_ILi2ELi4ELi3EEES18_NSW_INS5_IJS19_SE_EEENS5_IJSE_SB_EEEEEEENS4_39AutoVectorizingCopyWithAssumedAlignmentILi128EEENS4_14SM90_TMA_STOREES21_S23_S23_EEEvvEEEEvNT_6ParamsE,"aw",@nobits
	.sectionflags	@""
	.align	16
	.zero		1024


//--------------------- .nv.shared.reserved.0     --------------------------
	.section	.nv.shared.reserved.0,"aw",@nobits
	.weak		__nv_reservedSMEM_offset_0_alias
	.size		__nv_reservedSMEM_offset_0_alias, 0, 64
	.other		__nv_reservedSMEM_offset_0_alias,@"STO_CUDA_RESERVED_SHARED STV_DEFAULT"
__nv_reservedSMEM_offset_0_alias:
	.zero		0
.nv.shared.reserved.0:
	.zero		64
	.weak		__nv_reservedSMEM_tcgen05_partition
	.type		__nv_reservedSMEM_tcgen05_partition,@object
	.size		__nv_reservedSMEM_tcgen05_partition,(.L_0 - __nv_reservedSMEM_tcgen05_partition)
__nv_reservedSMEM_tcgen05_partition:
	.zero		32
.L_0:


//--------------------- .nv.global                --------------------------
	.section	.nv.global,"aw",@nobits
.nv.global:
	.type		_ZN40_INTERNAL_e8392d2d_4_k_cu_3c70e079_265664cute1_E,@object
	.size		_ZN40_INTERNAL_e8392d2d_4_k_cu_3c70e079_265664cute1_E,(_ZN40_INTERNAL_e8392d2d_4_k_cu_3c70e079_265664cuda3std3__45__cpo6cbeginE - _ZN40_INTERNAL_e8392d2d_4_k_cu_3c70e079_265664cute1_E)
_ZN40_INTERNAL_e8392d2d_4_k_cu_3c70e079_265664cute1_E:
	.zero		1
	.type		_ZN40_INTERNAL_e8392d2d_4_k_cu_3c70e079_265664cuda3std3__45__cpo6cbeginE,@object
	.size		_ZN40_INTERNAL_e8392d2d_4_k_cu_3c70e079_265664cuda3std3__45__cpo6cbeginE,(_ZN40_INTERNAL_e8392d2d_4_k_cu_3c70e079_265664cuda3std3__48in_placeE - _ZN40_INTERNAL_e8392d2d_4_k_cu_3c70e079_265664cuda3std3__45__cpo6cbeginE)
_ZN40_INTERNAL_e8392d2d_4_k_cu_3c70e079_265664cuda3std3__45__cpo6cbeginE:
	.zero		1
	.type		_ZN40_INTERNAL_e8392d2d_4_k_cu_3c70e079_265664cuda3std3__48in_placeE,@object
	.size		_ZN40_INTERNAL_e8392d2d_4_k_cu_3c70e079_265664cuda3std3__48in_placeE,(_ZN40_INTERNAL_e8392d2d_4_k_cu_3c70e079_265664cuda3std6ranges3__45__cpo9iter_moveE - _ZN40_INTERNAL_e8392d2d_4_k_cu_3c70e079_265664cuda3std3__48in_placeE)
_ZN40_INTERNAL_e8392d2d_4_k_cu_3c70e079_265664cuda3std3__48in_placeE:
	.zero		1
	.type		_ZN40_INTERNAL_e8392d2d_4_k_cu_3c70e079_265664cuda3std6ranges3__45__cpo9iter_moveE,@object
	.size		_ZN40_INTERNAL_e8392d2d_4_k_cu_3c70e079_265664cuda3std6ranges3__45__cpo9iter_moveE,(_ZN40_INTERNAL_e8392d2d_4_k_cu_3c70e079_265664cuda3std3__45__cpo5beginE - _ZN40_INTERNAL_e8392d2d_4_k_cu_3c70e079_265664cuda3std6ranges3__45__cpo9iter_moveE)
_ZN40_INTERNAL_e8392d2d_4_k_cu_3c70e079_265664cuda3std6ranges3__45__cpo9iter_moveE:
	.zero		1
	.type		_ZN40_INTERNAL_e8392d2d_4_k_cu_3c70e079_265664cuda3std3__45__cpo5beginE,@object
	.size		_ZN40_INTERNAL_e8392d2d_4_k_cu_3c70e079_265664cuda3std3__45__cpo5beginE,(_ZN40_INTERNAL_e8392d2d_4_k_cu_3c70e079_265664cuda3std3__442_GLOBAL__N__e8392d2d_4_k_cu_3c70e079_265666ignoreE - _ZN40_INTERNAL_e8392d2d_4_k_cu_3c70e079_265664cuda3std3__45__cpo5beginE)
_ZN40_INTERNAL_e8392d2d_4_k_cu_3c70e079_265664cuda3std3__45__cpo5beginE:
	.zero		1
	.type		_ZN40_INTERNAL_e8392d2d_4_k_cu_3c70e079_265664cuda3std3__442_GLOBAL__N__e8392d2d_4_k_cu_3c70e079_265666ignoreE,@object
	.size		_ZN40_INTERNAL_e8392d2d_4_k_cu_3c70e079_265664cuda3std3__442_GLOBAL__N__e8392d2d_4_k_cu_3c70e079_265666ignoreE,(_ZN40_INTERNAL_e8392d2d_4_k_cu_3c70e079_265664cute7productE - _ZN40_INTERNAL_e8392d2d_4_k_cu_3c70e079_265664cuda3std3__442_GLOBAL__N__e8392d2d_4_k_cu_3c70e079_265666ignoreE)
_ZN40_INTERNAL_e8392d2d_4_k_cu_3c70e079_265664cuda3std3__442_GLOBAL__N__e8392d2d_4_k_cu_3c70e079_265666ignoreE:
	.zero		1
	.type		_ZN40_INTERNAL_e8392d2d_4_k_cu_3c70e079_265664cute7productE,@object
	.size		_ZN40_INTERNAL_e8392d2d_4_k_cu_3c70e079_265664cute7productE,(_ZN40_INTERNAL_e8392d2d_4_k_cu_3c70e079_265664cuda3std3__45__cpo3endE - _ZN40_INTERNAL_e8392d2d_4_k_cu_3c70e079_265664cute7productE)
_ZN40_INTERNAL_e8392d2d_4_k_cu_3c70e079_265664cute7productE:
	.zero		1
	.type		_ZN40_INTERNAL_e8392d2d_4_k_cu_3c70e079_265664cuda3std3__45__cpo3endE,@object
	.size		_ZN40_INTERNAL_e8392d2d_4_k_cu_3c70e079_265664cuda3std3__45__cpo3endE,(_ZN40_INTERNAL_e8392d2d_4_k_cu_3c70e079_265664cuda3std3__419piecewise_constructE - _ZN40_INTERNAL_e8392d2d_4_k_cu_3c70e079_265664cuda3std3__45__cpo3endE)
_ZN40_INTERNAL_e8392d2d_4_k_cu_3c70e079_265664cuda3std3__45__cpo3endE:
	.zero		1
	.type		_ZN40_INTERNAL_e8392d2d_4_k_cu_3c70e079_265664cuda3std3__419piecewise_constructE,@object
	.size		_ZN40_INTERNAL_e8392d2d_4_k_cu_3c70e079_265664cuda3std3__419piecewise_constructE,(_ZN40_INTERNAL_e8392d2d_4_k_cu_3c70e079_265664cuda3std3__45__cpo4cendE - _ZN40_INTERNAL_e8392d2d_4_k_cu_3c70e079_265664cuda3std3__419piecewise_constructE)
_ZN40_INTERNAL_e8392d2d_4_k_cu_3c70e079_265664cuda3std3__419piecewise_constructE:
	.zero		1
	.type		_ZN40_INTERNAL_e8392d2d_4_k_cu_3c70e079_265664cuda3std3__45__cpo4cendE,@object
	.size		_ZN40_INTERNAL_e8392d2d_4_k_cu_3c70e079_265664cuda3std3__45__cpo4cendE,(_ZN40_INTERNAL_e8392d2d_4_k_cu_3c70e079_265664cuda3std6ranges3__45__cpo4swapE - _ZN40_INTERNAL_e8392d2d_4_k_cu_3c70e079_265664cuda3std3__45__cpo4cendE)
_ZN40_INTERNAL_e8392d2d_4_k_cu_3c70e079_265664cuda3std3__45__cpo4cendE:
	.zero		1
	.type		_ZN40_INTERNAL_e8392d2d_4_k_cu_3c70e079_265664cuda3std6ranges3__45__cpo4swapE,@object
	.size		_ZN40_INTERNAL_e8392d2d_4_k_cu_3c70e079_265664cuda3std6ranges3__45__cpo4swapE,(.L_11 - _ZN40_INTERNAL_e8392d2d_4_k_cu_3c70e079_265664cuda3std6ranges3__45__cpo4swapE)
_ZN40_INTERNAL_e8392d2d_4_k_cu_3c70e079_265664cuda3std6ranges3__45__cpo4swapE:
	.zero		1
.L_11:


//--------------------- .nv.constant0._ZN7cutlass13device_kernelINS_4gemm6kernel13GemmUniversalIN4cute5tupleIJiiiiEEENS1_10collective13CollectiveMmaINS1_35MainloopSm100TmaUmmaWarpSpecializedILi2ELi2ELi4ENS5_IJNS4_1CILi1EEESB_SB_EEEEENS5_IJNSA_ILi64EEENSA_ILi256EEENSA_ILi32EEEEEENS_12float_e4m3_tENS5_IJlSB_lEEESI_SJ_NS4_8TiledMMAINS4_8MMA_AtomIJNS4_10MMA_TraitsINS4_19SM100_MMA_F8F6F4_SSEJSI_SI_fSE_SF_NS4_17integral_constantINS4_4UMMA5MajorELSQ_0EEESR_NSO_INSP_7ScaleInELSS_0EEEST_EEEEEENS4_6LayoutISC_NS5_IJNSA_ILi0EEESX_SX_EEEEENS5_IJNS4_10UnderscoreES10_S10_EEEEENS4_13SM90_TMA_LOADENS4_14ComposedLayoutINS4_7SwizzleILi1ELi4ELi3EEENS4_18smem_ptr_flag_bitsILi8EEENSW_INS5_IJNSA_ILi8EEESG_EEENS5_IJSG_SB_EEEEEEEvNS4_8identityES13_S1D_vS1E_EENS_8epilogue10collective18CollectiveEpilogueINS1G_23Sm100TmaWarpSpecializedILi4ELi2ELi32ELb0ELb0EEEJSH_NS5_IJNSW_ISE_SB_EES1L_EEESI_SJ_SI_SJ_NS1G_6fusion15FusionCallbacksIS1K_NS1N_17LinearCombinationISI_fSI_fLNS_15FloatRoundStyleE2EEESH_S1M_JEEENS4_5SM1004TMEM4LOAD26SM100_TMEM_LOAD_16dp32b32xES13_NS14_INS15_ILi2ELi4ELi3EEES18_NSW_INS5_IJS19_SE_EEENS5_IJSE_SB_EEEEEEENS4_39AutoVectorizingCopyWithAssumedAlignmentILi128EEENS4_14SM90_TMA_STOREES21_S23_S23_EEEvvEEEEvNT_6ParamsE --------------------------
	.section	.nv.constant0._ZN7cutlass13device_kernelINS_4gemm6kernel13GemmUniversalIN4cute5tupleIJiiiiEEENS1_10collective13CollectiveMmaINS1_35MainloopSm100TmaUmmaWarpSpecializedILi2ELi2ELi4ENS5_IJNS4_1CILi1EEESB_SB_EEEEENS5_IJNSA_ILi64EEENSA_ILi256EEENSA_ILi32EEEEEENS_12float_e4m3_tENS5_IJlSB_lEEESI_SJ_NS4_8TiledMMAINS4_8MMA_AtomIJNS4_10MMA_TraitsINS4_19SM100_MMA_F8F6F4_SSEJSI_SI_fSE_SF_NS4_17integral_constantINS4_4UMMA5MajorELSQ_0EEESR_NSO_INSP_7ScaleInELSS_0EEEST_EEEEEENS4_6LayoutISC_NS5_IJNSA_ILi0EEESX_SX_EEEEENS5_IJNS4_10UnderscoreES10_S10_EEEEENS4_13SM90_TMA_LOADENS4_14ComposedLayoutINS4_7SwizzleILi1ELi4ELi3EEENS4_18smem_ptr_flag_bitsILi8EEENSW_INS5_IJNSA_ILi8EEESG_EEENS5_IJSG_SB_EEEEEEEvNS4_8identityES13_S1D_vS1E_EENS_8epilogue10collective18CollectiveEpilogueINS1G_23Sm100TmaWarpSpecializedILi4ELi2ELi32ELb0ELb0EEEJSH_NS5_IJNSW_ISE_SB_EES1L_EEESI_SJ_SI_SJ_NS1G_6fusion15FusionCallbacksIS1K_NS1N_17LinearCombinationISI_fSI_fLNS_15FloatRoundStyleE2EEESH_S1M_JEEENS4_5SM1004TMEM4LOAD26SM100_TMEM_LOAD_16dp32b32xES13_NS14_INS15_ILi2ELi4ELi3EEES18_NSW_INS5_IJS19_SE_EEENS5_IJSE_SB_EEEEEEENS4_39AutoVectorizingCopyWithAssumedAlignmentILi128EEENS4_14SM90_TMA_STOREES21_S23_S23_EEEvvEEEEvNT_6ParamsE,"a",@progbits
	.sectionflags	@""
	.align	4
.nv.constant0._ZN7cutlass13device_kernelINS_4gemm6kernel13GemmUniversalIN4cute5tupleIJiiiiEEENS1_10collective13CollectiveMmaINS1_35MainloopSm100TmaUmmaWarpSpecializedILi2ELi2ELi4ENS5_IJNS4_1CILi1EEESB_SB_EEEEENS5_IJNSA_ILi64EEENSA_ILi256EEENSA_ILi32EEEEEENS_12float_e4m3_tENS5_IJlSB_lEEESI_SJ_NS4_8TiledMMAINS4_8MMA_AtomIJNS4_10MMA_TraitsINS4_19SM100_MMA_F8F6F4_SSEJSI_SI_fSE_SF_NS4_17integral_constantINS4_4UMMA5MajorELSQ_0EEESR_NSO_INSP_7ScaleInELSS_0EEEST_EEEEEENS4_6LayoutISC_NS5_IJNSA_ILi0EEESX_SX_EEEEENS5_IJNS4_10UnderscoreES10_S10_EEEEENS4_13SM90_TMA_LOADENS4_14ComposedLayoutINS4_7SwizzleILi1ELi4ELi3EEENS4_18smem_ptr_flag_bitsILi8EEENSW_INS5_IJNSA_ILi8EEESG_EEENS5_IJSG_SB_EEEEEEEvNS4_8identityES13_S1D_vS1E_EENS_8epilogue10collective18CollectiveEpilogueINS1G_23Sm100TmaWarpSpecializedILi4ELi2ELi32ELb0ELb0EEEJSH_NS5_IJNSW_ISE_SB_EES1L_EEESI_SJ_SI_SJ_NS1G_6fusion15FusionCallbacksIS1K_NS1N_17LinearCombinationISI_fSI_fLNS_15FloatRoundStyleE2EEESH_S1M_JEEENS4_5SM1004TMEM4LOAD26SM100_TMEM_LOAD_16dp32b32xES13_NS14_INS15_ILi2ELi4ELi3EEES18_NSW_INS5_IJS19_SE_EEENS5_IJSE_SB_EEEEEEENS4_39AutoVectorizingCopyWithAssumedAlignmentILi128EEENS4_14SM90_TMA_STOREES21_S23_S23_EEEvvEEEEvNT_6ParamsE:
	.zero		2944


//--------------------- SYMBOLS --------------------------

	.type		.nv.reservedSmem.offset0,@object
	.size		.nv.reservedSmem.offset0,0x4
	.type		.nv.reservedSmem.cap,@object
	.size		.nv.reservedSmem.cap,0x4
	.type		__assertfail,@function
